def gluon_wgmma(
    a_ptr,
    b_ptr,
    c_ptr,
    M,
    N,
    K,
    stride_am,
    stride_bk,
    stride_cm,
    BLOCK_M: gl.constexpr,
    BLOCK_N: gl.constexpr,
    BLOCK_K: gl.constexpr,
    DTYPE: gl.constexpr,
    A_LAYOUT: gl.constexpr,
    B_LAYOUT: gl.constexpr,
    C_LAYOUT: gl.constexpr,
    B_SHAPE: gl.constexpr,
    TRANS_B: gl.constexpr,
    NUM_BUFFERS: gl.constexpr,
    NUM_WARPS: gl.constexpr,
):
    a_desc = tma.make_tensor_descriptor(
        a_ptr, [M, K], [stride_am, 1], [BLOCK_M, BLOCK_K], A_LAYOUT
    )
    b_desc = tma.make_tensor_descriptor(
        b_ptr,
        [N, K] if TRANS_B else [K, N],
        [stride_bk, 1],
        B_SHAPE,
        B_LAYOUT,
    )
    c_desc = tma.make_tensor_descriptor(
        c_ptr, [M, N], [stride_cm, 1], [BLOCK_M, BLOCK_N], C_LAYOUT
    )

    a_bufs = gl.allocate_shared_memory(
        DTYPE, [NUM_BUFFERS, BLOCK_M, BLOCK_K], A_LAYOUT
    )
    b_bufs = gl.allocate_shared_memory(DTYPE, [NUM_BUFFERS] + B_SHAPE, B_LAYOUT)

    pid_m = gl.program_id(0)
    pid_n = gl.program_id(1)
    off_m = pid_m * BLOCK_M
    off_n = pid_n * BLOCK_N

    mma_layout: gl.constexpr = pick_wgmma_layout(DTYPE, BLOCK_M, BLOCK_N, NUM_WARPS)
    acc = warpgroup_mma_init(
        gl.zeros((BLOCK_M, BLOCK_N), dtype=gl.float32, layout=mma_layout)
    )

    bars = gl.allocate_shared_memory(
        gl.int64, [NUM_BUFFERS, 1], mbarrier.MBarrierLayout()
    )
    for i in gl.static_range(NUM_BUFFERS):
        mbarrier.init(bars.index(i), count=1)
    idx = 0
    phase = 0

    for k in range(0, K, BLOCK_K):
        a = a_bufs.index(idx)
        b = b_bufs.index(idx)
        bar = bars.index(idx)
        mbarrier.expect(bar, a_desc.block_type.nbytes + b_desc.block_type.nbytes)
        tma.async_copy_global_to_shared(a_desc, [off_m, k], bar, a)
        tma.async_copy_global_to_shared(
            b_desc, [off_n, k] if TRANS_B else [k, off_n], bar, b
        )
        mbarrier.wait(bar, phase=phase)

        if TRANS_B:
            b = b.permute((1, 0))
        acc = warpgroup_mma_wait(num_outstanding=0, deps=(acc,))
        acc = warpgroup_mma(a, b, acc, is_async=True)

        idx += 1
        if idx == NUM_BUFFERS:
            idx = 0
            phase ^= 1

    acc = warpgroup_mma_wait(num_outstanding=0, deps=(acc,))
    for i in gl.static_range(NUM_BUFFERS):
        mbarrier.invalidate(bars.index(i))

    c_smem = gl.allocate_shared_memory(DTYPE, [BLOCK_M, BLOCK_N], C_LAYOUT)
    c_smem.store(acc.to(DTYPE))
    fence_async_shared()
    tma.async_copy_shared_to_global(c_desc, [off_m, off_n], c_smem)
    tma.store_wait(pendings=0)

# config = {"BLOCK_K": 64, "BLOCK_M": 256, "BLOCK_N": 256, "arch": "sm_90", "dtype": "bf16", "num_buffers": 1, "num_warps": 4, "trans_b": 1}
# arch = sm_90


// ===== COMPILED SASS (sm_90a) =====

	.target	sm_90a

	.elftype	@"ET_EXEC"


//--------------------- .note.nv.tkinfo           --------------------------
	.section	.note.nv.tkinfo,"",@"SHT_NOTE"
	.sectionflags	@"SHF_NOTE_NV_TKINFO"
	.tkinfo
        /*0018*/ 	.word	0x00000002
        /*0030*/ 	.string	""
        /*0030*/ 	.string	"ptxas"
        /*0030*/ 	.string	"Cuda compilation tools, release 13.0, V13.0.88"
        /*0030*/ 	.string	"Build cuda_13.0.r13.0/compiler.36424714_0"
        /*0030*/ 	.string	"-v  -suppress-debug-info  -lineinfo  -arch sm_90a "



//--------------------- .note.nv.cuinfo           --------------------------
	.section	.note.nv.cuinfo,"",@"SHT_NOTE"
	.sectionflags	@"SHF_NOTE_NV_CUINFO"
        /*0018*/ 	.short	0x0002
        /*001a*/ 	.short	0x005a
        /*001c*/ 	.short	0x0082
	.zero		2


//--------------------- .nv.info                  --------------------------
	.section	.nv.info,"",@"SHT_CUDA_INFO"
	.align	4


	//----- nvinfo : EIATTR_REGCOUNT
	.align		4
        /*0000*/ 	.byte	0x04, 0x2f
        /*0002*/ 	.short	(.L_1 - .L_0)
	.align		4
.L_0:
        /*0004*/ 	.word	index@(gluon_wgmma)
        /*0008*/ 	.word	0x000000ff


	//----- nvinfo : EIATTR_FRAME_SIZE
	.align		4
.L_1:
        /*000c*/ 	.byte	0x04, 0x11
        /*000e*/ 	.short	(.L_3 - .L_2)
	.align		4
.L_2:
        /*0010*/ 	.word	index@(gluon_wgmma)
        /*0014*/ 	.word	0x000008e0


	//----- nvinfo : EIATTR_MIN_STACK_SIZE
	.align		4
.L_3:
        /*0018*/ 	.byte	0x04, 0x12
        /*001a*/ 	.short	(.L_5 - .L_4)
	.align		4
.L_4:
        /*001c*/ 	.word	index@(gluon_wgmma)
        /*0020*/ 	.word	0x000008e0
.L_5:


//--------------------- .nv.compat                --------------------------
	.section	.nv.compat,"",@"SHT_CUDA_COMPAT_INFO"
	.align	4
        /*0000*/ 	.byte	0x02, 0x09, 0x01, 0x00, 0x02, 0x02, 0x04, 0x00, 0x02, 0x05, 0x05, 0x00, 0x03, 0x07, 0x01, 0x01
        /*0010*/ 	.byte	0x02, 0x03, 0x03, 0x00, 0x02, 0x06, 0x01, 0x00, 0x04, 0x0b, 0x08, 0x00, 0x00, 0x00, 0x00, 0x00
        /*0020*/ 	.byte	0x00, 0x00, 0x00, 0x00


//--------------------- .nv.info.gluon_wgmma      --------------------------
	.section	.nv.info.gluon_wgmma,"",@"SHT_CUDA_INFO"
	.sectionflags	@""
	.align	4


	//----- nvinfo : EIATTR_CUDA_API_VERSION
	.align		4
        /*0000*/ 	.byte	0x04, 0x37
        /*0002*/ 	.short	(.L_7 - .L_6)
.L_6:
        /*0004*/ 	.word	0x00000082


	//----- nvinfo : EIATTR_KPARAM_INFO
	.align		4
.L_7:
        /*0008*/ 	.byte	0x04, 0x17
        /*000a*/ 	.short	(.L_9 - .L_8)
.L_8:
        /*000c*/ 	.word	0x00000000
        /*0010*/ 	.short	0x000a
        /*0012*/ 	.short	0x0048
        /*0014*/ 	.byte	0x00, 0xf4, 0x21, 0x00


	//----- nvinfo : EIATTR_KPARAM_INFO
	.align		4
.L_9:
        /*0018*/ 	.byte	0x04, 0x17
        /*001a*/ 	.short	(.L_11 - .L_10)
.L_10:
        /*001c*/ 	.word	0x00000000
        /*0020*/ 	.short	0x0009
        /*0022*/ 	.short	0x0040
        /*0024*/ 	.byte	0x00, 0xf4, 0x21, 0x00


	//----- nvinfo : EIATTR_KPARAM_INFO
	.align		4
.L_11:
        /*0028*/ 	.byte	0x04, 0x17
        /*002a*/ 	.short	(.L_13 - .L_12)
.L_12:
        /*002c*/ 	.word	0x00000000
        /*0030*/ 	.short	0x0008
        /*0032*/ 	.short	0x0038
        /*0034*/ 	.byte	0x00, 0xf0, 0x21, 0x00


	//----- nvinfo : EIATTR_KPARAM_INFO
	.align		4
.L_13:
        /*0038*/ 	.byte	0x04, 0x17
        /*003a*/ 	.short	(.L_15 - .L_14)
.L_14:
        /*003c*/ 	.word	0x00000000
        /*0040*/ 	.short	0x0007
        /*0042*/ 	.short	0x0030
        /*0044*/ 	.byte	0x00, 0xf0, 0x21, 0x00


	//----- nvinfo : EIATTR_KPARAM_INFO
	.align		4
.L_15:
        /*0048*/ 	.byte	0x04, 0x17
        /*004a*/ 	.short	(.L_17 - .L_16)
.L_16:
        /*004c*/ 	.word	0x00000000
        /*0050*/ 	.short	0x0006
        /*0052*/ 	.short	0x0028
        /*0054*/ 	.byte	0x00, 0xf0, 0x21, 0x00


	//----- nvinfo : EIATTR_KPARAM_INFO
	.align		4
.L_17:
        /*0058*/ 	.byte	0x04, 0x17
        /*005a*/ 	.short	(.L_19 - .L_18)
.L_18:
        /*005c*/ 	.word	0x00000000
        /*0060*/ 	.short	0x0005
        /*0062*/ 	.short	0x0020
        /*0064*/ 	.byte	0x00, 0xf0, 0x11, 0x00


	//----- nvinfo : EIATTR_KPARAM_INFO
	.align		4
.L_19:
        /*0068*/ 	.byte	0x04, 0x17
        /*006a*/ 	.short	(.L_21 - .L_20)
.L_20:
        /*006c*/ 	.word	0x00000000
        /*0070*/ 	.short	0x0004
        /*0072*/ 	.short	0x001c
        /*0074*/ 	.byte	0x00, 0xf0, 0x11, 0x00


	//----- nvinfo : EIATTR_KPARAM_INFO
	.align		4
.L_21:
        /*0078*/ 	.byte	0x04, 0x17
        /*007a*/ 	.short	(.L_23 - .L_22)
.L_22:
        /*007c*/ 	.word	0x00000000
        /*0080*/ 	.short	0x0003
        /*0082*/ 	.short	0x0018
        /*0084*/ 	.byte	0x00, 0xf0, 0x11, 0x00


	//----- nvinfo : EIATTR_KPARAM_INFO
	.align		4
.L_23:
        /*0088*/ 	.byte	0x04, 0x17
        /*008a*/ 	.short	(.L_25 - .L_24)
.L_24:
        /*008c*/ 	.word	0x00000000
        /*0090*/ 	.short	0x0002
        /*0092*/ 	.short	0x0010
        /*0094*/ 	.byte	0x00, 0xf4, 0x21, 0x00


	//----- nvinfo : EIATTR_KPARAM_INFO
	.align		4
.L_25:
        /*0098*/ 	.byte	0x04, 0x17
        /*009a*/ 	.short	(.L_27 - .L_26)
.L_26:
        /*009c*/ 	.word	0x00000000
        /*00a0*/ 	.short	0x0001
        /*00a2*/ 	.short	0x0008
        /*00a4*/ 	.byte	0x00, 0xf4, 0x21, 0x00


	//----- nvinfo : EIATTR_KPARAM_INFO
	.align		4
.L_27:
        /*00a8*/ 	.byte	0x04, 0x17
        /*00aa*/ 	.short	(.L_29 - .L_28)
.L_28:
        /*00ac*/ 	.word	0x00000000
        /*00b0*/ 	.short	0x0000
        /*00b2*/ 	.short	0x0000
        /*00b4*/ 	.byte	0x00, 0xf4, 0x21, 0x00


	//----- nvinfo : EIATTR_SPARSE_MMA_MASK
	.align		4
.L_29:
        /*00b8*/ 	.byte	0x03, 0x50
        /*00ba*/ 	.short	0x0000


	//----- nvinfo : EIATTR_MAXREG_COUNT
	.align		4
        /*00bc*/ 	.byte	0x03, 0x1b
        /*00be*/ 	.short	0x00ff


	//----- nvinfo : EIATTR_NUM_BARRIERS
	.align		4
        /*00c0*/ 	.byte	0x02, 0x4c
        /*00c2*/ 	.byte	0x01
	.zero		1


	//----- nvinfo : EIATTR_ANNOTATIONS
	.align		4
        /*00c4*/ 	.byte	0x04, 0x55
        /*00c6*/ 	.short	(.L_31 - .L_30)


	//   ....[0]....
.L_30:
        /*00c8*/ 	.word	0x00000001
        /*00cc*/ 	.byte	0x00, 0x0c, 0x00, 0x00, 0x01, 0x00, 0x00, 0x00, 0x00, 0x12, 0x00, 0x00, 0x01, 0x00, 0x00, 0x00
        /* <DEDUP_REMOVED lines=982> */
        /*3e3c*/ 	.byte	0x90, 0xb6, 0x00, 0x00, 0x01, 0x00, 0x00, 0x00, 0x40, 0xb9, 0x00, 0x00


	//----- nvinfo : EIATTR_MERCURY_ISA_VERSION
	.align		4
.L_31:
        /*3e48*/ 	.byte	0x03, 0x5f
        /*3e4a*/ 	.short	0x0101


	//----- nvinfo : EIATTR_INT_WARP_WIDE_INSTR_OFFSETS
	.align		4
        /*3e4c*/ 	.byte	0x04, 0x31
        /*3e4e*/ 	.short	(.L_33 - .L_32)


	//   ....[0]....
.L_32:
        /*3e50*/ 	.word	0x00002ee0


	//   ....[1]....
        /*3e54*/ 	.word	0x00002f70


	//   ....[2]....
        /*3e58*/ 	.word	0x00004ef0


	//   ....[3]....
        /*3e5c*/ 	.word	0x00004f00


	//   ....[4]....
        /*3e60*/ 	.word	0x00004f10


	//   ....[5]....
        /*3e64*/ 	.word	0x00004f20


	//----- nvinfo : EIATTR_COOP_GROUP_MASK_REGIDS
	.align		4
.L_33:
        /*3e68*/ 	.byte	0x04, 0x29
        /*3e6a*/ 	.short	(.L_35 - .L_34)


	//   ....[0]....
.L_34:
        /*3e6c*/ 	.word	0xffffffff


	//   ....[1]....
        /*3e70*/ 	.word	0xffffffff


	//   ....[2]....
        /*3e74*/ 	.word	0xffffffff


	//----- nvinfo : EIATTR_COOP_GROUP_INSTR_OFFSETS
	.align		4
.L_35:
        /*3e78*/ 	.byte	0x04, 0x28
        /*3e7a*/ 	.short	(.L_37 - .L_36)


	//   ....[0]....
.L_36:
        /*3e7c*/ 	.word	0x00000150


	//   ....[1]....
        /*3e80*/ 	.word	0x00000730


	//   ....[2]....
        /*3e84*/ 	.word	0x00000d90


	//----- nvinfo : EIATTR_MBARRIER_INSTR_OFFSETS
	.align		4
.L_37:
        /*3e88*/ 	.byte	0x04, 0x39
        /*3e8a*/ 	.short	(.L_39 - .L_38)


	//   ....[0]....
.L_38:
        /*3e8c*/ 	.word	0x00003030
        /*3e90*/ 	.word	0x000000ff
        /*3e94*/ 	.word	0x00010000
        /*3e98*/ 	.short	0x0100
        /*3e9a*/ 	.byte	0x30
	.zero		1


	//   ....[1]....
        /*3e9c*/ 	.word	0x00005050
        /*3ea0*/ 	.word	0x000000ff
        /*3ea4*/ 	.word	0x00010000
        /*3ea8*/ 	.short	0x010a
        /*3eaa*/ 	.byte	0x30
	.zero		1


	//   ....[2]....
        /*3eac*/ 	.word	0x00008540
        /*3eb0*/ 	.word	0x000000ff
        /*3eb4*/ 	.word	0x00010000
        /*3eb8*/ 	.short	0x0108
        /*3eba*/ 	.byte	0x30
	.zero		1


	//   ....[3]....
        /*3ebc*/ 	.word	0x0000bbe0
        /*3ec0*/ 	.word	0x000000ff
        /*3ec4*/ 	.word	0x00010000
        /*3ec8*/ 	.short	0x010a
        /*3eca*/ 	.byte	0x30
	.zero		1


	//----- nvinfo : EIATTR_NUM_MBARRIERS
	.align		4
.L_39:
        /*3ecc*/ 	.byte	0x03, 0x38
        /*3ece*/ 	.short	0x0001


	//----- nvinfo : EIATTR_EXIT_INSTR_OFFSETS
	.align		4
        /*3ed0*/ 	.byte	0x04, 0x1c
        /*3ed2*/ 	.short	(.L_41 - .L_40)


	//   ....[0]....
.L_40:
        /*3ed4*/ 	.word	0x0000bbd0


	//----- nvinfo : EIATTR_REQNTID
	.align		4
.L_41:
        /*3ed8*/ 	.byte	0x04, 0x10
        /*3eda*/ 	.short	(.L_43 - .L_42)
.L_42:
        /*3edc*/ 	.word	0x00000080
        /*3ee0*/ 	.word	0x00000001
        /*3ee4*/ 	.word	0x00000001


	//----- nvinfo : EIATTR_CRS_STACK_SIZE
	.align		4
.L_43:
        /*3ee8*/ 	.byte	0x04, 0x1e
        /*3eea*/ 	.short	(.L_45 - .L_44)
.L_44:
        /*3eec*/ 	.word	0x00000000


	//----- nvinfo : EIATTR_CBANK_PARAM_SIZE
	.align		4
.L_45:
        /*3ef0*/ 	.byte	0x03, 0x19
        /*3ef2*/ 	.short	0x0050


	//----- nvinfo : EIATTR_PARAM_CBANK
	.align		4
        /*3ef4*/ 	.byte	0x04, 0x0a
        /*3ef6*/ 	.short	(.L_47 - .L_46)
	.align		4
.L_46:
        /*3ef8*/ 	.word	index@(.nv.constant0.gluon_wgmma)
        /*3efc*/ 	.short	0x0210
        /*3efe*/ 	.short	0x0050


	//----- nvinfo : EIATTR_SW_WAR
	.align		4
.L_47:
        /*3f00*/ 	.byte	0x04, 0x36
        /*3f02*/ 	.short	(.L_49 - .L_48)
.L_48:
        /*3f04*/ 	.word	0x00000008
.L_49:


//--------------------- .nv.callgraph             --------------------------
	.section	.nv.callgraph,"",@"SHT_CUDA_CALLGRAPH"
	.align	4
	.sectionentsize	8
	.align		4
        /*0000*/ 	.word	0x00000000
	.align		4
        /*0004*/ 	.word	0xffffffff
	.align		4
        /*0008*/ 	.word	0x00000000
	.align		4
        /*000c*/ 	.word	0xfffffffe
	.align		4
        /*0010*/ 	.word	0x00000000
	.align		4
        /*0014*/ 	.word	0xfffffffd
	.align		4
        /*0018*/ 	.word	0x00000000
	.align		4
        /*001c*/ 	.word	0xfffffffc


//--------------------- .text.gluon_wgmma         --------------------------
	.section	.text.gluon_wgmma,"ax",@progbits
	.align	128
        .global         gluon_wgmma
        .type           gluon_wgmma,@function
        .size           gluon_wgmma,(.L_x_52 - gluon_wgmma)
        .other          gluon_wgmma,@"STO_CUDA_ENTRY STV_DEFAULT"
gluon_wgmma:
.text.gluon_wgmma:
[----:B------:R-:W1:Y:S01]  /*0000*/  LDC R1, c[0x0][0x28] ;  /* 0x00000a00ff017b82 */ /* 0x000e620000000800 */
[----:B------:R-:W2:Y:S07]  /*0010*/  S2R R0, SR_TID.X ;  /* 0x0000000000007919 */ /* 0x000eae0000002100 */
[----:B------:R-:W3:Y:S01]  /*0020*/  S2UR UR4, SR_CgaCtaId ;  /* 0x00000000000479c3 */ /* 0x000ee20000008800 */
[----:B------:R-:W-:Y:S01]  /*0030*/  UMOV UR48, 0x400 ;  /* 0x0000040000307882 */ /* 0x000fe20000000000 */
[----:B------:R-:W-:Y:S01]  /*0040*/  ULDC UR6, c[0x0][0xc] ;  /* 0x0000030000067ab9 */ /* 0x000fe20000000800 */
[----:B------:R-:W-:Y:S01]  /*0050*/  BSSY B0, `(.L_x_0) ;  /* 0x0000020000007945 */ /* 0x000fe20003800000 */
[----:B-1----:R-:W-:-:S04]  /*0060*/  VIADD R1, R1, 0xfffff720 ;  /* 0xfffff72001017836 */ /* 0x002fc80000000000 */
[----:B------:R-:W1:Y:S08]  /*0070*/  LDC R4, c[0x0][0x228] ;  /* 0x00008a00ff047b82 */ /* 0x000e700000000800 */
[----:B------:R-:W4:Y:S08]  /*0080*/  LDC R13, c[0x0][0x230] ;  /* 0x00008c00ff0d7b82 */ /* 0x000f300000000800 */
[----:B------:R-:W-:Y:S01]  /*0090*/  S2UR UR8, SR_CTAID.Y ;  /* 0x00000000000879c3 */ /* 0x000fe20000002600 */
[----:B---3--:R-:W-:-:S03]  /*00a0*/  ULEA UR48, UR4, UR48, 0x18 ;  /* 0x0000003004307291 */ /* 0x008fc6000f8ec03f */
[----:B------:R-:W-:Y:S01]  /*00b0*/  ULDC UR4, c[0x0][0x10] ;  /* 0x0000040000047ab9 */ /* 0x000fe20000000800 */
[----:B--2---:R-:W-:-:S03]  /*00c0*/  LOP3.LUT R8, R0, 0x7f, RZ, 0xc0, !PT ;  /* 0x0000007f00087812 */ /* 0x004fc600078ec0ff */
[----:B------:R-:W2:Y:S01]  /*00d0*/  S2UR UR5, SR_CTAID.Z ;  /* 0x00000000000579c3 */ /* 0x000ea20000002700 */
[----:B-1----:R-:W-:Y:S01]  /*00e0*/  VIADD R4, R4, 0xffffffff ;  /* 0xffffffff04047836 */ /* 0x002fe20000000000 */
[C---:B------:R-:W-:Y:S02]  /*00f0*/  ISETP.GE.U32.AND P0, PT, R8.reuse, 0x20, PT ;  /* 0x000000200800780c */ /* 0x040fe40003f06070 */
[C---:B------:R-:W-:Y:S02]  /*0100*/  ISETP.NE.U32.AND P2, PT, R8.reuse, RZ, PT ;  /* 0x000000ff0800720c */ /* 0x040fe40003f45070 */
[----:B------:R-:W-:Y:S02]  /*0110*/  LEA R12, R8, UR48, 0x2 ;  /* 0x00000030080c7c11 */ /* 0x000fe4000f8e10ff */
[----:B------:R-:W1:Y:S01]  /*0120*/  S2UR UR7, SR_CTAID.X ;  /* 0x00000000000779c3 */ /* 0x000e620000002500 */
[----:B----4-:R-:W-:-:S06]  /*0130*/  VIADD R9, R13, 0xffffffff ;  /* 0xffffffff0d097836 */ /* 0x010fcc0000000000 */
[----:B------:R3:W-:Y:S01]  /*0140*/  @!P0 STS [R12], RZ ;  /* 0x000000ff0c008388 */ /* 0x0007e20000000800 */
[----:B------:R-:W-:-:S03]  /*0150*/  NOP ;  /* 0x0000000000007918 */ /* 0x000fc60000000000 */
[----:B------:R3:W-:Y:S01]  /*0160*/  @!P2 STS [UR48+0x24], R4 ;  /* 0x00002404ff00a988 */ /* 0x0007e20008000830 */
[----:B--2---:R-:W-:-:S03]  /*0170*/  UIMAD UR4, UR5, UR4, UR8 ;  /* 0x00000004050472a4 */ /* 0x004fc6000f8e0208 */
[----:B------:R3:W-:Y:S01]  /*0180*/  @!P2 STS [UR48+0x20], R9 ;  /* 0x00002009ff00a988 */ /* 0x0007e20008000830 */
[----:B------:R-:W-:Y:S01]  /*0190*/  ULDC.64 UR8, c[0x0][0x250] ;  /* 0x0000940000087ab9 */ /* 0x000fe20000000a00 */
[----:B-1----:R-:W-:-:S04]  /*01a0*/  UIMAD UR4, UR4, UR6, UR7 ;  /* 0x00000006040472a4 */ /* 0x002fc8000f8e0207 */
[----:B------:R-:W-:-:S04]  /*01b0*/  UIMAD UR6, UR4, 0x180, URZ ;  /* 0x00000180040678a4 */ /* 0x000fc8000f8e023f */
[----:B------:R-:W-:-:S04]  /*01c0*/  UIADD3 UR61, UP0, UR6, UR8, URZ ;  /* 0x00000008063d7290 */ /* 0x000fc8000ff1e03f */
[----:B------:R-:W-:Y:S01]  /*01d0*/  ULEA.HI.X.SX32 UR60, UR6, UR9, 0x1, UP0 ;  /* 0x00000009063c7291 */ /* 0x000fe200080f0e3f */
[----:B---3--:R-:W-:Y:S11]  /*01e0*/  @P2 BRA `(.L_x_1) ;  /* 0x0000000000182947 */ /* 0x008ff60003800000 */
[----:B------:R-:W1:Y:S01]  /*01f0*/  LDS R0, [UR48+0x8] ;  /* 0x00000830ff007984 */ /* 0x000e620008000800 */
[----:B------:R-:W2:Y:S01]  /*0200*/  LDC.64 R6, c[0x0][0x210] ;  /* 0x00008400ff067b82 */ /* 0x000ea20000000a00 */
[----:B------:R-:W-:Y:S02]  /*0210*/  IMAD.MOV.U32 R3, RZ, RZ, 0x70 ;  /* 0x00000070ff037424 */ /* 0x000fe400078e00ff */
[----:B--2---:R2:W-:Y:S03]  /*0220*/  STS.64 [UR48], R6 ;  /* 0x00000006ff007988 */ /* 0x0045e60008000a30 */
[----:B-1----:R-:W-:-:S05]  /*0230*/  LOP3.LUT R0, R0, 0x10, R3, 0xd8, !PT ;  /* 0x0000001000007812 */ /* 0x002fca00078ed803 */
[----:B------:R2:W-:Y:S02]  /*0240*/  STS [UR48+0x8], R0 ;  /* 0x00000800ff007988 */ /* 0x0005e40008000830 */
.L_x_1:
[----:B------:R-:W-:Y:S05]  /*0250*/  BSYNC B0 ;  /* 0x0000000000007941 */ /* 0x000fea0003800000 */
.L_x_0:
[----:B------:R-:W-:Y:S04]  /*0260*/  BSSY B0, `(.L_x_2) ;  /* 0x000000a000007945 */ /* 0x000fe80003800000 */
[----:B------:R-:W-:Y:S05]  /*0270*/  @P2 BRA `(.L_x_3) ;  /* 0x0000000000202947 */ /* 0x000fea0003800000 */
[----:B--2---:R-:W1:Y:S01]  /*0280*/  LDS R0, [UR48+0x34] ;  /* 0x00003430ff007984 */ /* 0x004e620008000800 */
[----:B------:R-:W-:Y:S02]  /*0290*/  IMAD.MOV.U32 R3, RZ, RZ, 0x3f000000 ;  /* 0x3f000000ff037424 */ /* 0x000fe400078e00ff */
[----:B------:R-:W-:Y:S01]  /*02a0*/  @!P2 IMAD.MOV.U32 R2, RZ, RZ, 0xff ;  /* 0x000000ffff02a424 */ /* 0x000fe200078e00ff */
[----:B------:R-:W2:Y:S02]  /*02b0*/  @!P2 LDS R5, [UR48+0x38] ;  /* 0x00003830ff05a984 */ /* 0x000ea40008000800 */
[----:B-1----:R-:W-:Y:S02]  /*02c0*/  LOP3.LUT R0, R0, 0xff000000, R3, 0xb8, !PT ;  /* 0xff00000000007812 */ /* 0x002fe400078eb803 */
[----:B--2---:R-:W-:-:S03]  /*02d0*/  @!P2 LOP3.LUT R2, R5, 0xff, R2, 0xb8, !PT ;  /* 0x000000ff0502a812 */ /* 0x004fc600078eb802 */
[----:B------:R1:W-:Y:S04]  /*02e0*/  STS [UR48+0x34], R0 ;  /* 0x00003400ff007988 */ /* 0x0003e80008000830 */
[----:B------:R1:W-:Y:S02]  /*02f0*/  @!P2 STS [UR48+0x38], R2 ;  /* 0x00003802ff00a988 */ /* 0x0003e40008000830 */
.L_x_3:
[----:B------:R-:W-:Y:S05]  /*0300*/  BSYNC B0 ;  /* 0x0000000000007941 */ /* 0x000fea0003800000 */
.L_x_2:
[----:B------:R-:W-:Y:S04]  /*0310*/  BSSY B0, `(.L_x_4) ;  /* 0x000000e000007945 */ /* 0x000fe80003800000 */
[----:B------:R-:W-:Y:S05]  /*0320*/  @P2 BRA `(.L_x_5) ;  /* 0x0000000000302947 */ /* 0x000fea0003800000 */
[----:B-1----:R-:W1:Y:S01]  /*0330*/  LDS R2, [UR48+0x34] ;  /* 0x00003430ff027984 */ /* 0x002e620008000800 */
[----:B------:R-:W3:Y:S03]  /*0340*/  LDC.64 R10, c[0x0][0x238] ;  /* 0x00008e00ff0a7b82 */ /* 0x000ee60000000a00 */
[----:B--2---:R-:W2:Y:S01]  /*0350*/  LDS R0, [UR48+0x1c] ;  /* 0x00001c30ff007984 */ /* 0x004ea20008000800 */
[C---:B---3--:R-:W-:Y:S01]  /*0360*/  SHF.L.U64.HI R6, R10.reuse, 0x1, R11 ;  /* 0x000000010a067819 */ /* 0x048fe2000001020b */
[----:B------:R-:W-:-:S03]  /*0370*/  IMAD.SHL.U32 R3, R10, 0x2, RZ ;  /* 0x000000020a037824 */ /* 0x000fc600078e00ff */
[--C-:B------:R-:W-:Y:S02]  /*0380*/  SHF.R.U32.HI R5, RZ, 0x4, R6.reuse ;  /* 0x00000004ff057819 */ /* 0x100fe40000011606 */
[----:B------:R-:W-:-:S05]  /*0390*/  SHF.R.U64 R3, R3, 0x4, R6 ;  /* 0x0000000403037819 */ /* 0x000fca0000001206 */
[----:B------:R3:W-:Y:S01]  /*03a0*/  STS [UR48+0xc], R3 ;  /* 0x00000c03ff007988 */ /* 0x0007e20008000830 */
[----:B-1----:R-:W-:Y:S02]  /*03b0*/  LOP3.LUT R2, R2, 0x7, RZ, 0xb8, !PT ;  /* 0x0000000702027812 */ /* 0x002fe400078eb8ff */
[----:B--2---:R-:W-:-:S03]  /*03c0*/  LOP3.LUT R0, R0, 0xf, R5, 0xb8, !PT ;  /* 0x0000000f00007812 */ /* 0x004fc600078eb805 */
[----:B------:R3:W-:Y:S04]  /*03d0*/  STS [UR48+0x34], R2 ;  /* 0x00003402ff007988 */ /* 0x0007e80008000830 */
[----:B------:R3:W-:Y:S02]  /*03e0*/  STS [UR48+0x1c], R0 ;  /* 0x00001c00ff007988 */ /* 0x0007e40008000830 */
.L_x_5:
[----:B------:R-:W-:Y:S05]  /*03f0*/  BSYNC B0 ;  /* 0x0000000000007941 */ /* 0x000fea0003800000 */
.L_x_4:
[----:B------:R-:W-:Y:S04]  /*0400*/  BSSY B1, `(.L_x_6) ;  /* 0x000001b000017945 */ /* 0x000fe80003800000 */
[----:B------:R-:W-:Y:S01]  /*0410*/  BSSY B0, `(.L_x_7) ;  /* 0x0000016000007945 */ /* 0x000fe20003800000 */
[----:B-123--:R-:W-:-:S03]  /*0420*/  IMAD.MOV.U32 R0, RZ, RZ, RZ ;  /* 0x000000ffff007224 */ /* 0x00efc600078e00ff */
[----:B------:R-:W-:Y:S05]  /*0430*/  @P2 BRA `(.L_x_8) ;  /* 0x0000000000202947 */ /* 0x000fea0003800000 */
[----:B------:R-:W1:Y:S02]  /*0440*/  LDS R2, [UR48+0x34] ;  /* 0x00003430ff027984 */ /* 0x000e640008000800 */
[----:B-1----:R-:W-:-:S05]  /*0450*/  LOP3.LUT R2, R2, 0x38, RZ, 0xb8, !PT ;  /* 0x0000003802027812 */ /* 0x002fca00078eb8ff */
[----:B------:R1:W-:Y:S01]  /*0460*/  STS [UR48+0x34], R2 ;  /* 0x00003402ff007988 */ /* 0x0003e20008000830 */
[----:B------:R-:W-:Y:S05]  /*0470*/  @P2 BRA `(.L_x_9) ;  /* 0x0000000000202947 */ /* 0x000fea0003800000 */
[----:B-1----:R-:W1:Y:S01]  /*0480*/  LDS R2, [UR48+0x8] ;  /* 0x00000830ff027984 */ /* 0x002e620008000800 */
[----:B------:R-:W-:-:S05]  /*0490*/  IMAD.MOV.U32 R3, RZ, RZ, 0x780 ;  /* 0x00000780ff037424 */ /* 0x000fca00078e00ff */
[----:B-1----:R-:W-:-:S05]  /*04a0*/  LOP3.LUT R2, R2, 0x500, R3, 0xd8, !PT ;  /* 0x0000050002027812 */ /* 0x002fca00078ed803 */
[----:B------:R1:W-:Y:S02]  /*04b0*/  STS [UR48+0x8], R2 ;  /* 0x00000802ff007988 */ /* 0x0003e40008000830 */
.L_x_8:
[----:B------:R-:W-:Y:S05]  /*04c0*/  @P2 BRA `(.L_x_10) ;  /* 0x0000000000282947 */ /* 0x000fea0003800000 */
[----:B-1----:R-:W1:Y:S02]  /*04d0*/  LDS R2, [UR48+0x8] ;  /* 0x00000830ff027984 */ /* 0x002e640008000800 */
[----:B-1----:R-:W-:-:S05]  /*04e0*/  LOP3.LUT R2, R2, 0x1800, RZ, 0xb8, !PT ;  /* 0x0000180002027812 */ /* 0x002fca00078eb8ff */
[----:B------:R2:W-:Y:S02]  /*04f0*/  STS [UR48+0x8], R2 ;  /* 0x00000802ff007988 */ /* 0x0005e40008000830 */
.L_x_9:
[----:B------:R-:W-:Y:S05]  /*0500*/  @P2 BREAK B0 ;  /* 0x0000000000002942 */ /* 0x000fea0003800000 */
[----:B------:R-:W-:Y:S05]  /*0510*/  @P2 BRA `(.L_x_11) ;  /* 0x0000000000242947 */ /* 0x000fea0003800000 */
[----:B------:R-:W3:Y:S01]  /*0520*/  LDS R3, [UR48+0x8] ;  /* 0x00000830ff037984 */ /* 0x000ee20008000800 */
[----:B-12---:R-:W-:-:S05]  /*0530*/  IMAD.MOV.U32 R2, RZ, RZ, 0x6000 ;  /* 0x00006000ff027424 */ /* 0x006fca00078e00ff */
[----:B---3--:R-:W-:-:S04]  /*0540*/  LOP3.LUT R2, R3, 0x6000, R2, 0xd8, !PT ;  /* 0x0000600003027812 */ /* 0x008fc800078ed802 */
[----:B------:R-:W-:-:S05]  /*0550*/  LOP3.LUT R2, R2, 0x400000, RZ, 0xb8, !PT ;  /* 0x0040000002027812 */ /* 0x000fca00078eb8ff */
[----:B------:R2:W-:Y:S02]  /*0560*/  STS [UR48+0x8], R2 ;  /* 0x00000802ff007988 */ /* 0x0005e40008000830 */
.L_x_10:
[----:B------:R-:W-:Y:S05]  /*0570*/  BSYNC B0 ;  /* 0x0000000000007941 */ /* 0x000fea0003800000 */
.L_x_7:
[----:B-12---:R-:W1:Y:S02]  /*0580*/  @!P2 LDS R2, [UR48+0x8] ;  /* 0x00000830ff02a984 */ /* 0x006e640008000800 */
[----:B-1----:R-:W-:-:S05]  /*0590*/  @!P2 LOP3.LUT R2, R2, 0x8000, RZ, 0xb8, !PT ;  /* 0x000080000202a812 */ /* 0x002fca00078eb8ff */
[----:B------:R3:W-:Y:S02]  /*05a0*/  @!P2 STS [UR48+0x8], R2 ;  /* 0x00000802ff00a988 */ /* 0x0007e40008000830 */
.L_x_11:
[----:B------:R-:W-:Y:S05]  /*05b0*/  BSYNC B1 ;  /* 0x0000000000017941 */ /* 0x000fea0003800000 */
.L_x_6:
[----:B------:R-:W-:Y:S05]  /*05c0*/  WARPSYNC.ALL ;  /* 0x0000000000007948 */ /* 0x000fea0003800000 */
[----:B------:R-:W-:Y:S05]  /*05d0*/  @P0 BRA `(.L_x_12) ;  /* 0x0000000000300947 */ /* 0x000fea0003800000 */
[----:B-123--:R-:W1:Y:S01]  /*05e0*/  S2R R2, SR_LANEID ;  /* 0x0000000000027919 */ /* 0x00ee620000000000 */
[----:B------:R-:W-:Y:S05]  /*05f0*/  WARPSYNC.ALL ;  /* 0x0000000000007948 */ /* 0x000fea0003800000 */
[----:B-1----:R-:W-:-:S05]  /*0600*/  IMAD.SHL.U32 R5, R2, 0x4, RZ ;  /* 0x0000000402057824 */ /* 0x002fca00078e00ff */
[----:B------:R-:W1:Y:S01]  /*0610*/  LDS R7, [R5+UR48] ;  /* 0x0000003005077984 */ /* 0x000e620008000800 */
[----:B------:R-:W-:Y:S01]  /*0620*/  IADD3 R2, P1, R5, UR61, RZ ;  /* 0x0000003d05027c10 */ /* 0x000fe2000ff3e0ff */
[----:B------:R-:W-:-:S04]  /*0630*/  UMOV UR4, UR61 ;  /* 0x0000003d00047c82 */ /* 0x000fc80008000000 */
[----:B------:R-:W-:Y:S01]  /*0640*/  IMAD.X R3, RZ, RZ, UR60, P1 ;  /* 0x0000003cff037e24 */ /* 0x000fe200088e06ff */
[----:B------:R-:W-:-:S04]  /*0650*/  UMOV UR5, UR60 ;  /* 0x0000003c00057c82 */ /* 0x000fc80008000000 */
[----:B-1----:R4:W5:Y:S01]  /*0660*/  ATOMG.E.EXCH.STRONG.GPU PT, RZ, [R2], R7 ;  /* 0x0000000702ff73a8 */ /* 0x00296200041ee100 */
[----:B------:R-:W-:-:S04]  /*0670*/  DEPBAR {5,4,3,2,1,0} ;  /* 0x0000003f0000791a */ /* 0x000fc80000000000 */
[----:B------:R4:W-:Y:S01]  /*0680*/  UTMACCTL.IV [UR4] ;  /* 0x00000000040079b9 */ /* 0x0009e20008000000 */
[----:B------:R-:W-:Y:S01]  /*0690*/  NOP ;  /* 0x0000000000007918 */ /* 0x000fe20000000000 */
.L_x_12:
[----:B------:R-:W-:Y:S05]  /*06a0*/  @P0 BRA `(.L_x_13) ;  /* 0x00000000000c0947 */ /* 0x000fea0003800000 */
[----:B------:R0:W-:Y:S01]  /*06b0*/  UTMACMDFLUSH ;  /* 0x00000000000079b7 */ /* 0x0001e20000000000 */
[----:B------:R-:W-:Y:S05]  /*06c0*/  @P0 BRA `(.L_x_13) ;  /* 0x0000000000040947 */ /* 0x000fea0003800000 */
[----:B------:R-:W-:-:S04]  /*06d0*/  DEPBAR.LE SB0, 0x0 ;  /* 0x000080000000791a */ /* 0x000fc80000000000 */
.L_x_13:
[----:B------:R-:W-:Y:S05]  /*06e0*/  WARPSYNC.ALL ;  /* 0x0000000000007948 */ /* 0x000fea0003800000 */
[----:B-----5:R-:W-:Y:S06]  /*06f0*/  BAR.SYNC.DEFER_BLOCKING 0x0 ;  /* 0x0000000000007b1d */ /* 0x020fec0000010000 */
[----:B------:R-:W-:Y:S02]  /*0700*/  BSSY B1, `(.L_x_14) ;  /* 0x000000b000017945 */ /* 0x000fe40003800000 */
[----:B------:R-:W-:Y:S06]  /*0710*/  BAR.SYNC.DEFER_BLOCKING 0x0 ;  /* 0x0000000000007b1d */ /* 0x000fec0000010000 */
[----:B------:R1:W-:Y:S01]  /*0720*/  @!P0 STS [R12], RZ ;  /* 0x000000ff0c008388 */ /* 0x0003e20000000800 */
[----:B------:R-:W-:Y:S01]  /*0730*/  NOP ;  /* 0x0000000000007918 */ /* 0x000fe20000000000 */
[----:B------:R-:W-:Y:S05]  /*0740*/  @P2 BRA `(.L_x_15) ;  /* 0x0000000000182947 */ /* 0x000fea0003800000 */
[----:B-1234-:R-:W1:Y:S01]  /*0750*/  LDS R2, [UR48+0x8] ;  /* 0x00000830ff027984 */ /* 0x01ee620008000800 */
[----:B------:R-:W2:Y:S01]  /*0760*/  LDC.64 R6, c[0x0][0x218] ;  /* 0x00008600ff067b82 */ /* 0x000ea20000000a00 */
[----:B------:R-:W-:Y:S02]  /*0770*/  IMAD.MOV.U32 R3, RZ, RZ, 0x70 ;  /* 0x00000070ff037424 */ /* 0x000fe400078e00ff */
[----:B--2---:R2:W-:Y:S03]  /*0780*/  STS.64 [UR48], R6 ;  /* 0x00000006ff007988 */ /* 0x0045e60008000a30 */
[----:B-1----:R-:W-:-:S05]  /*0790*/  LOP3.LUT R2, R2, 0x10, R3, 0xd8, !PT ;  /* 0x0000001002027812 */ /* 0x002fca00078ed803 */
[----:B------:R2:W-:Y:S02]  /*07a0*/  STS [UR48+0x8], R2 ;  /* 0x00000802ff007988 */ /* 0x0005e40008000830 */
.L_x_15:
[----:B----4-:R-:W-:Y:S05]  /*07b0*/  BSYNC B1 ;  /* 0x0000000000017941 */ /* 0x010fea0003800000 */
.L_x_14:
[----:B------:R-:W-:Y:S04]  /*07c0*/  BSSY B2, `(.L_x_16) ;  /* 0x000000f000027945 */ /* 0x000fe80003800000 */
[----:B------:R-:W-:Y:S04]  /*07d0*/  BSSY B1, `(.L_x_17) ;  /* 0x000000c000017945 */ /* 0x000fe80003800000 */
[----:B------:R-:W-:Y:S05]  /*07e0*/  @P2 BRA `(.L_x_18) ;  /* 0x0000000000282947 */ /* 0x000fea0003800000 */
[----:B-123--:R-:W1:Y:S01]  /*07f0*/  LDS R2, [UR48+0x34] ;  /* 0x00003430ff027984 */ /* 0x00ee620008000800 */
[----:B------:R-:W-:Y:S01]  /*0800*/  IMAD.MOV.U32 R3, RZ, RZ, 0x3f000000 ;  /* 0x3f000000ff037424 */ /* 0x000fe200078e00ff */
[----:B------:R-:W-:Y:S05]  /*0810*/  @P2 BREAK B1 ;  /* 0x0000000000012942 */ /* 0x000fea0003800000 */
[----:B-1----:R-:W-:-:S05]  /*0820*/  LOP3.LUT R2, R2, 0xff000000, R3, 0xb8, !PT ;  /* 0xff00000002027812 */ /* 0x002fca00078eb803 */
[----:B------:R1:W-:Y:S01]  /*0830*/  STS [UR48+0x34], R2 ;  /* 0x00003402ff007988 */ /* 0x0003e20008000830 */
[----:B------:R-:W-:Y:S05]  /*0840*/  @P2 BRA `(.L_x_19) ;  /* 0x0000000000182947 */ /* 0x000fea0003800000 */
[----:B-1----:R-:W1:Y:S01]  /*0850*/  LDS R2, [UR48+0x38] ;  /* 0x00003830ff027984 */ /* 0x002e620008000800 */
[----:B------:R-:W-:-:S05]  /*0860*/  IMAD.MOV.U32 R3, RZ, RZ, 0xff ;  /* 0x000000ffff037424 */ /* 0x000fca00078e00ff */
[----:B-1----:R-:W-:-:S05]  /*0870*/  LOP3.LUT R2, R2, 0xff, R3, 0xb8, !PT ;  /* 0x000000ff02027812 */ /* 0x002fca00078eb803 */
[----:B------:R4:W-:Y:S02]  /*0880*/  STS [UR48+0x38], R2 ;  /* 0x00003802ff007988 */ /* 0x0009e40008000830 */
.L_x_18:
[----:B------:R-:W-:Y:S05]  /*0890*/  BSYNC B1 ;  /* 0x0000000000017941 */ /* 0x000fea0003800000 */
.L_x_17:
[----:B------:R1:W-:Y:S02]  /*08a0*/  @!P2 STS [UR48+0x20], R9 ;  /* 0x00002009ff00a988 */ /* 0x0003e40008000830 */
.L_x_19:
[----:B------:R-:W-:Y:S05]  /*08b0*/  BSYNC B2 ;  /* 0x0000000000027941 */ /* 0x000fea0003800000 */
.L_x_16:
[----:B------:R-:W-:Y:S05]  /*08c0*/  WARPSYNC.ALL ;  /* 0x0000000000007948 */ /* 0x000fea0003800000 */
[----:B------:R-:W5:Y:S01]  /*08d0*/  LDC R5, c[0x0][0x22c] ;  /* 0x00008b00ff057b82 */ /* 0x000f620000000800 */
[----:B------:R-:W-:Y:S01]  /*08e0*/  BSSY B2, `(.L_x_20) ;  /* 0x0000010000027945 */ /* 0x000fe20003800000 */
[----:B-----5:R-:W-:-:S05]  /*08f0*/  VIADD R5, R5, 0xffffffff ;  /* 0xffffffff05057836 */ /* 0x020fca0000000000 */
[----:B------:R1:W-:Y:S01]  /*0900*/  @!P2 STS [UR48+0x24], R5 ;  /* 0x00002405ff00a988 */ /* 0x0003e20008000830 */
[----:B------:R-:W-:Y:S05]  /*0910*/  @P2 BRA `(.L_x_21) ;  /* 0x0000000000302947 */ /* 0x000fea0003800000 */
[----:B------:R-:W5:Y:S01]  /*0920*/  LDS R3, [UR48+0x34] ;  /* 0x00003430ff037984 */ /* 0x000f620008000800 */
[----:B--2---:R-:W2:Y:S03]  /*0930*/  LDC.64 R6, c[0x0][0x240] ;  /* 0x00009000ff067b82 */ /* 0x004ea60000000a00 */
[----:B-1-34-:R-:W1:Y:S01]  /*0940*/  LDS R2, [UR48+0x1c] ;  /* 0x00001c30ff027984 */ /* 0x01ae620008000800 */
[C---:B--2---:R-:W-:Y:S01]  /*0950*/  SHF.L.U64.HI R7, R6.reuse, 0x1, R7 ;  /* 0x0000000106077819 */ /* 0x044fe20000010207 */
[----:B------:R-:W-:-:S03]  /*0960*/  IMAD.SHL.U32 R6, R6, 0x2, RZ ;  /* 0x0000000206067824 */ /* 0x000fc600078e00ff */
[--C-:B------:R-:W-:Y:S02]  /*0970*/  SHF.R.U32.HI R9, RZ, 0x4, R7.reuse ;  /* 0x00000004ff097819 */ /* 0x100fe40000011607 */
[----:B------:R-:W-:-:S05]  /*0980*/  SHF.R.U64 R6, R6, 0x4, R7 ;  /* 0x0000000406067819 */ /* 0x000fca0000001207 */
[----:B------:R2:W-:Y:S01]  /*0990*/  STS [UR48+0xc], R6 ;  /* 0x00000c06ff007988 */ /* 0x0005e20008000830 */
[----:B-----5:R-:W-:Y:S02]  /*09a0*/  LOP3.LUT R3, R3, 0x7, RZ, 0xb8, !PT ;  /* 0x0000000703037812 */ /* 0x020fe400078eb8ff */
[----:B-1----:R-:W-:-:S03]  /*09b0*/  LOP3.LUT R2, R2, 0xf, R9, 0xb8, !PT ;  /* 0x0000000f02027812 */ /* 0x002fc600078eb809 */
[----:B------:R2:W-:Y:S04]  /*09c0*/  STS [UR48+0x34], R3 ;  /* 0x00003403ff007988 */ /* 0x0005e80008000830 */
[----:B------:R2:W-:Y:S02]  /*09d0*/  STS [UR48+0x1c], R2 ;  /* 0x00001c02ff007988 */ /* 0x0005e40008000830 */
.L_x_21:
[----:B------:R-:W-:Y:S05]  /*09e0*/  BSYNC B2 ;  /* 0x0000000000027941 */ /* 0x000fea0003800000 */
.L_x_20:
[----:B------:R-:W-:Y:S04]  /*09f0*/  BSSY B3, `(.L_x_22) ;  /* 0x000001a000037945 */ /* 0x000fe80003800000 */
[----:B------:R-:W-:Y:S04]  /*0a00*/  BSSY B2, `(.L_x_23) ;  /* 0x0000015000027945 */ /* 0x000fe80003800000 */
[----:B------:R-:W-:Y:S05]  /*0a10*/  @P2 BRA `(.L_x_24) ;  /* 0x0000000000202947 */ /* 0x000fea0003800000 */
[----:B-1234-:R-:W1:Y:S02]  /*0a20*/  LDS R2, [UR48+0x34] ;  /* 0x00003430ff027984 */ /* 0x01ee640008000800 */
[----:B-1----:R-:W-:-:S05]  /*0a30*/  LOP3.LUT R2, R2, 0x38, RZ, 0xb8, !PT ;  /* 0x0000003802027812 */ /* 0x002fca00078eb8ff */
[----:B------:R1:W-:Y:S01]  /*0a40*/  STS [UR48+0x34], R2 ;  /* 0x00003402ff007988 */ /* 0x0003e20008000830 */
[----:B------:R-:W-:Y:S05]  /*0a50*/  @P2 BRA `(.L_x_25) ;  /* 0x0000000000202947 */ /* 0x000fea0003800000 */
[----:B-1----:R-:W1:Y:S01]  /*0a60*/  LDS R2, [UR48+0x8] ;  /* 0x00000830ff027984 */ /* 0x002e620008000800 */
[----:B------:R-:W-:-:S05]  /*0a70*/  IMAD.MOV.U32 R3, RZ, RZ, 0x780 ;  /* 0x00000780ff037424 */ /* 0x000fca00078e00ff */
[----:B-1----:R-:W-:-:S05]  /*0a80*/  LOP3.LUT R2, R2, 0x500, R3, 0xd8, !PT ;  /* 0x0000050002027812 */ /* 0x002fca00078ed803 */
[----:B------:R1:W-:Y:S02]  /*0a90*/  STS [UR48+0x8], R2 ;  /* 0x00000802ff007988 */ /* 0x0003e40008000830 */
.L_x_24:
[----:B------:R-:W-:Y:S05]  /*0aa0*/  @P2 BRA `(.L_x_26) ;  /* 0x0000000000282947 */ /* 0x000fea0003800000 */
[----:B-1234-:R-:W1:Y:S02]  /*0ab0*/  LDS R2, [UR48+0x8] ;  /* 0x00000830ff027984 */ /* 0x01ee640008000800 */
[----:B-1----:R-:W-:-:S05]  /*0ac0*/  LOP3.LUT R2, R2, 0x1800, RZ, 0xb8, !PT ;  /* 0x0000180002027812 */ /* 0x002fca00078eb8ff */
[----:B------:R2:W-:Y:S02]  /*0ad0*/  STS [UR48+0x8], R2 ;  /* 0x00000802ff007988 */ /* 0x0005e40008000830 */
.L_x_25:
[----:B------:R-:W-:Y:S05]  /*0ae0*/  @P2 BREAK B2 ;  /* 0x0000000000022942 */ /* 0x000fea0003800000 */
[----:B------:R-:W-:Y:S05]  /*0af0*/  @P2 BRA `(.L_x_27) ;  /* 0x0000000000242947 */ /* 0x000fea0003800000 */
[----:B-12---:R-:W1:Y:S01]  /*0b00*/  LDS R2, [UR48+0x8] ;  /* 0x00000830ff027984 */ /* 0x006e620008000800 */
[----:B------:R-:W-:-:S05]  /*0b10*/  IMAD.MOV.U32 R3, RZ, RZ, 0x6000 ;  /* 0x00006000ff037424 */ /* 0x000fca00078e00ff */
[----:B-1----:R-:W-:-:S04]  /*0b20*/  LOP3.LUT R2, R2, 0x6000, R3, 0xd8, !PT ;  /* 0x0000600002027812 */ /* 0x002fc800078ed803 */
[----:B------:R-:W-:-:S05]  /*0b30*/  LOP3.LUT R2, R2, 0x400000, RZ, 0xb8, !PT ;  /* 0x0040000002027812 */ /* 0x000fca00078eb8ff */
[----:B------:R1:W-:Y:S02]  /*0b40*/  STS [UR48+0x8], R2 ;  /* 0x00000802ff007988 */ /* 0x0003e40008000830 */
.L_x_26:
[----:B------:R-:W-:Y:S05]  /*0b50*/  BSYNC B2 ;  /* 0x0000000000027941 */ /* 0x000fea0003800000 */
.L_x_23:
[----:B-1234-:R-:W1:Y:S02]  /*0b60*/  @!P2 LDS R2, [UR48+0x8] ;  /* 0x00000830ff02a984 */ /* 0x01ee640008000800 */
[----:B-1----:R-:W-:-:S05]  /*0b70*/  @!P2 LOP3.LUT R2, R2, 0x8000, RZ, 0xb8, !PT ;  /* 0x000080000202a812 */ /* 0x002fca00078eb8ff */
[----:B------:R3:W-:Y:S02]  /*0b80*/  @!P2 STS [UR48+0x8], R2 ;  /* 0x00000802ff00a988 */ /* 0x0007e40008000830 */
.L_x_27:
[----:B------:R-:W-:Y:S05]  /*0b90*/  BSYNC B3 ;  /* 0x0000000000037941 */ /* 0x000fea0003800000 */
.L_x_22:
[----:B------:R-:W-:Y:S05]  /*0ba0*/  WARPSYNC.ALL ;  /* 0x0000000000007948 */ /* 0x000fea0003800000 */
[----:B------:R-:W-:-:S04]  /*0bb0*/  UIADD3 UR4, UR6, 0x80, URZ ;  /* 0x0000008006047890 */ /* 0x000fc8000fffe03f */
[----:B------:R-:W-:-:S04]  /*0bc0*/  UIADD3 UR5, UP0, UR4, UR8, URZ ;  /* 0x0000000804057290 */ /* 0x000fc8000ff1e03f */
[----:B------:R-:W-:Y:S02]  /*0bd0*/  ULEA.HI.X.SX32 UR4, UR4, UR9, 0x1, UP0 ;  /* 0x0000000904047291 */ /* 0x000fe400080f0e3f */
[----:B------:R-:W-:-:S04]  /*0be0*/  IMAD.U32 R9, RZ, RZ, UR5 ;  /* 0x00000005ff097e24 */ /* 0x000fc8000f8e00ff */
[----:B------:R-:W-:Y:S01]  /*0bf0*/  IMAD.U32 R252, RZ, RZ, UR4 ;  /* 0x00000004fffc7e24 */ /* 0x000fe2000f8e00ff */
[----:B------:R4:W-:Y:S01]  /*0c00*/  STL [R1+0x660], R9 ;  /* 0x0006600901007387 */ /* 0x0009e20000100800 */
[----:B------:R-:W-:Y:S05]  /*0c10*/  @P0 BRA `(.L_x_28) ;  /* 0x0000000000380947 */ /* 0x000fea0003800000 */
[----:B-123--:R-:W1:Y:S01]  /*0c20*/  S2R R2, SR_LANEID ;  /* 0x0000000000027919 */ /* 0x00ee620000000000 */
[----:B------:R-:W-:Y:S02]  /*0c30*/  R2UR UR5, R9 ;  /* 0x00000000090572ca */ /* 0x000fe400000e0000 */
[----:B------:R-:W-:Y:S01]  /*0c40*/  R2UR UR4, R252 ;  /* 0x00000000fc0472ca */ /* 0x000fe200000e0000 */
[----:B-1----:R-:W-:-:S05]  /*0c50*/  IMAD.SHL.U32 R6, R2, 0x4, RZ ;  /* 0x0000000402067824 */ /* 0x002fca00078e00ff */
[----:B------:R-:W1:Y:S05]  /*0c60*/  LDS R7, [R6+UR48] ;  /* 0x0000003006077984 */ /* 0x000e6a0008000800 */
[----:B------:R-:W-:-:S05]  /*0c70*/  IADD3 R2, P1, R6, UR5, RZ ;  /* 0x0000000506027c10 */ /* 0x000fca000ff3e0ff */
[----:B------:R-:W-:Y:S01]  /*0c80*/  IMAD.X R3, RZ, RZ, UR4, P1 ;  /* 0x00000004ff037e24 */ /* 0x000fe200088e06ff */
[----:B------:R-:W-:Y:S05]  /*0c90*/  WARPSYNC.ALL ;  /* 0x0000000000007948 */ /* 0x000fea0003800000 */
[----:B------:R-:W-:Y:S02]  /*0ca0*/  R2UR UR5, R252 ;  /* 0x00000000fc0572ca */ /* 0x000fe400000e0000 */
[----:B------:R-:W-:Y:S01]  /*0cb0*/  R2UR UR4, R9 ;  /* 0x00000000090472ca */ /* 0x000fe200000e0000 */
[----:B-1----:R1:W5:Y:S01]  /*0cc0*/  ATOMG.E.EXCH.STRONG.GPU PT, RZ, [R2], R7 ;  /* 0x0000000702ff73a8 */ /* 0x00236200041ee100 */
[----:B------:R-:W-:-:S11]  /*0cd0*/  DEPBAR {5,4,3,2,1,0} ;  /* 0x0000003f0000791a */ /* 0x000fd60000000000 */
[----:B------:R1:W-:Y:S01]  /*0ce0*/  UTMACCTL.IV [UR4] ;  /* 0x00000000040079b9 */ /* 0x0003e20008000000 */
[----:B------:R-:W-:Y:S01]  /*0cf0*/  NOP ;  /* 0x0000000000007918 */ /* 0x000fe20000000000 */
.L_x_28:
[----:B------:R-:W-:Y:S05]  /*0d00*/  @P0 BRA `(.L_x_29) ;  /* 0x00000000000c0947 */ /* 0x000fea0003800000 */
[----:B------:R0:W-:Y:S01]  /*0d10*/  UTMACMDFLUSH ;  /* 0x00000000000079b7 */ /* 0x0001e20000000000 */
[----:B------:R-:W-:Y:S05]  /*0d20*/  @P0 BRA `(.L_x_29) ;  /* 0x0000000000040947 */ /* 0x000fea0003800000 */
[----:B------:R-:W-:-:S04]  /*0d30*/  DEPBAR.LE SB0, 0x0 ;  /* 0x000080000000791a */ /* 0x000fc80000000000 */
.L_x_29:
[----:B------:R-:W-:Y:S05]  /*0d40*/  WARPSYNC.ALL ;  /* 0x0000000000007948 */ /* 0x000fea0003800000 */
[----:B-----5:R-:W-:Y:S06]  /*0d50*/  BAR.SYNC.DEFER_BLOCKING 0x0 ;  /* 0x0000000000007b1d */ /* 0x020fec0000010000 */
[----:B------:R-:W-:Y:S02]  /*0d60*/  BSSY B3, `(.L_x_30) ;  /* 0x000000b000037945 */ /* 0x000fe40003800000 */
[----:B------:R-:W-:Y:S06]  /*0d70*/  BAR.SYNC.DEFER_BLOCKING 0x0 ;  /* 0x0000000000007b1d */ /* 0x000fec0000010000 */
[----:B------:R1:W-:Y:S01]  /*0d80*/  @!P0 STS [R12], RZ ;  /* 0x000000ff0c008388 */ /* 0x0003e20000000800 */
[----:B------:R-:W-:Y:S01]  /*0d90*/  NOP ;  /* 0x0000000000007918 */ /* 0x000fe20000000000 */
[----:B------:R-:W-:Y:S05]  /*0da0*/  @P2 BRA `(.L_x_31) ;  /* 0x0000000000182947 */ /* 0x000fea0003800000 */
[----:B-123--:R-:W1:Y:S01]  /*0db0*/  LDS R2, [UR48+0x8] ;  /* 0x00000830ff027984 */ /* 0x00ee620008000800 */
[----:B------:R-:W2:Y:S01]  /*0dc0*/  LDC.64 R6, c[0x0][0x220] ;  /* 0x00008800ff067b82 */ /* 0x000ea20000000a00 */
[----:B------:R-:W-:Y:S02]  /*0dd0*/  IMAD.MOV.U32 R3, RZ, RZ, 0x70 ;  /* 0x00000070ff037424 */ /* 0x000fe400078e00ff */
[----:B--2---:R2:W-:Y:S03]  /*0de0*/  STS.64 [UR48], R6 ;  /* 0x00000006ff007988 */ /* 0x0045e60008000a30 */
[----:B-1----:R-:W-:-:S05]  /*0df0*/  LOP3.LUT R2, R2, 0x10, R3, 0xd8, !PT ;  /* 0x0000001002027812 */ /* 0x002fca00078ed803 */
[----:B------:R2:W-:Y:S02]  /*0e00*/  STS [UR48+0x8], R2 ;  /* 0x00000802ff007988 */ /* 0x0005e40008000830 */
.L_x_31:
[----:B-1----:R-:W-:Y:S05]  /*0e10*/  BSYNC B3 ;  /* 0x0000000000037941 */ /* 0x002fea0003800000 */
.L_x_30:
[----:B------:R-:W-:Y:S04]  /*0e20*/  BSSY B4, `(.L_x_32) ;  /* 0x0000011000047945 */ /* 0x000fe80003800000 */
[----:B------:R-:W-:Y:S04]  /*0e30*/  BSSY B3, `(.L_x_33) ;  /* 0x000000e000037945 */ /* 0x000fe80003800000 */
[----:B------:R-:W-:Y:S05]  /*0e40*/  @P2 BRA `(.L_x_34) ;  /* 0x0000000000242947 */ /* 0x000fea0003800000 */
[----:B--23--:R-:W1:Y:S01]  /*0e50*/  LDS R2, [UR48+0x34] ;  /* 0x00003430ff027984 */ /* 0x00ce620008000800 */
[----:B------:R-:W-:-:S05]  /*0e60*/  IMAD.MOV.U32 R3, RZ, RZ, 0x3f000000 ;  /* 0x3f000000ff037424 */ /* 0x000fca00078e00ff */
[----:B-1----:R-:W-:-:S05]  /*0e70*/  LOP3.LUT R2, R2, 0xff000000, R3, 0xb8, !PT ;  /* 0xff00000002027812 */ /* 0x002fca00078eb803 */
[----:B------:R1:W-:Y:S01]  /*0e80*/  STS [UR48+0x34], R2 ;  /* 0x00003402ff007988 */ /* 0x0003e20008000830 */
[----:B------:R-:W-:Y:S05]  /*0e90*/  @P2 BRA `(.L_x_35) ;  /* 0x00000000001c2947 */ /* 0x000fea0003800000 */
[----:B-1----:R-:W1:Y:S01]  /*0ea0*/  LDS R2, [UR48+0x38] ;  /* 0x00003830ff027984 */ /* 0x002e620008000800 */
[----:B------:R-:W-:-:S05]  /*0eb0*/  IMAD.MOV.U32 R3, RZ, RZ, 0xff ;  /* 0x000000ffff037424 */ /* 0x000fca00078e00ff */
[----:B-1----:R-:W-:-:S05]  /*0ec0*/  LOP3.LUT R2, R2, 0xff, R3, 0xb8, !PT ;  /* 0x000000ff02027812 */ /* 0x002fca00078eb803 */
[----:B------:R1:W-:Y:S02]  /*0ed0*/  STS [UR48+0x38], R2 ;  /* 0x00003802ff007988 */ /* 0x0003e40008000830 */
.L_x_34:
[----:B------:R-:W-:Y:S05]  /*0ee0*/  @P2 BREAK B3 ;  /* 0x0000000000032942 */ /* 0x000fea0003800000 */
[----:B------:R-:W-:Y:S05]  /*0ef0*/  @P2 BRA `(.L_x_36) ;  /* 0x00000000000c2947 */ /* 0x000fea0003800000 */
[----:B------:R1:W-:Y:S02]  /*0f00*/  STS [UR48+0x20], R5 ;  /* 0x00002005ff007988 */ /* 0x0003e40008000830 */
.L_x_35:
[----:B------:R-:W-:Y:S05]  /*0f10*/  BSYNC B3 ;  /* 0x0000000000037941 */ /* 0x000fea0003800000 */
.L_x_33:
[----:B------:R1:W-:Y:S02]  /*0f20*/  @!P2 STS [UR48+0x24], R4 ;  /* 0x00002404ff00a988 */ /* 0x0003e40008000830 */
.L_x_36:
[----:B------:R-:W-:Y:S05]  /*0f30*/  BSYNC B4 ;  /* 0x0000000000047941 */ /* 0x000fea0003800000 */
.L_x_32:
[----:B------:R-:W-:Y:S05]  /*0f40*/  WARPSYNC.ALL ;  /* 0x0000000000007948 */ /* 0x000fea0003800000 */
[----:B------:R-:W-:Y:S04]  /*0f50*/  BSSY B4, `(.L_x_37) ;  /* 0x000000e000047945 */ /* 0x000fe80003800000 */
[----:B------:R-:W-:Y:S05]  /*0f60*/  @P2 BRA `(.L_x_38) ;  /* 0x0000000000302947 */ /* 0x000fea0003800000 */
[----:B------:R-:W5:Y:S01]  /*0f70*/  LDS R3, [UR48+0x34] ;  /* 0x00003430ff037984 */ /* 0x000f620008000800 */
[----:B-1----:R-:W1:Y:S03]  /*0f80*/  LDC.64 R4, c[0x0][0x248] ;  /* 0x00009200ff047b82 */ /* 0x002e660000000a00 */
[----:B--23--:R-:W2:Y:S01]  /*0f90*/  LDS R2, [UR48+0x1c] ;  /* 0x00001c30ff027984 */ /* 0x00cea20008000800 */
[C---:B-1----:R-:W-:Y:S01]  /*0fa0*/  SHF.L.U64.HI R5, R4.reuse, 0x1, R5 ;  /* 0x0000000104057819 */ /* 0x042fe20000010205 */
[----:B------:R-:W-:-:S03]  /*0fb0*/  IMAD.SHL.U32 R4, R4, 0x2, RZ ;  /* 0x0000000204047824 */ /* 0x000fc600078e00ff */
[--C-:B------:R-:W-:Y:S02]  /*0fc0*/  SHF.R.U32.HI R7, RZ, 0x4, R5.reuse ;  /* 0x00000004ff077819 */ /* 0x100fe40000011605 */
[----:B------:R-:W-:-:S05]  /*0fd0*/  SHF.R.U64 R4, R4, 0x4, R5 ;  /* 0x0000000404047819 */ /* 0x000fca0000001205 */
[----:B------:R1:W-:Y:S01]  /*0fe0*/  STS [UR48+0xc], R4 ;  /* 0x00000c04ff007988 */ /* 0x0003e20008000830 */
[----:B-----5:R-:W-:Y:S02]  /*0ff0*/  LOP3.LUT R3, R3, 0x7, RZ, 0xb8, !PT ;  /* 0x0000000703037812 */ /* 0x020fe400078eb8ff */
[----:B--2---:R-:W-:-:S03]  /*1000*/  LOP3.LUT R2, R2, 0xf, R7, 0xb8, !PT ;  /* 0x0000000f02027812 */ /* 0x004fc600078eb807 */
[----:B------:R1:W-:Y:S04]  /*1010*/  STS [UR48+0x34], R3 ;  /* 0x00003403ff007988 */ /* 0x0003e80008000830 */
[----:B------:R1:W-:Y:S02]  /*1020*/  STS [UR48+0x1c], R2 ;  /* 0x00001c02ff007988 */ /* 0x0003e40008000830 */
.L_x_38:
[----:B------:R-:W-:Y:S05]  /*1030*/  BSYNC B4 ;  /* 0x0000000000047941 */ /* 0x000fea0003800000 */
.L_x_37:
[----:B------:R-:W-:Y:S04]  /*1040*/  BSSY B4, `(.L_x_39) ;  /* 0x000001a000047945 */ /* 0x000fe80003800000 */
[----:B------:R-:W-:Y:S04]  /*1050*/  BSSY B5, `(.L_x_40) ;  /* 0x0000015000057945 */ /* 0x000fe80003800000 */
[----:B------:R-:W-:Y:S05]  /*1060*/  @P2 BRA `(.L_x_41) ;  /* 0x0000000000202947 */ /* 0x000fea0003800000 */
[----:B-123--:R-:W1:Y:S02]  /*1070*/  LDS R2, [UR48+0x34] ;  /* 0x00003430ff027984 */ /* 0x00ee640008000800 */
[----:B-1----:R-:W-:-:S05]  /*1080*/  LOP3.LUT R2, R2, 0x38, RZ, 0xb8, !PT ;  /* 0x0000003802027812 */ /* 0x002fca00078eb8ff */
[----:B------:R1:W-:Y:S01]  /*1090*/  STS [UR48+0x34], R2 ;  /* 0x00003402ff007988 */ /* 0x0003e20008000830 */
[----:B------:R-:W-:Y:S05]  /*10a0*/  @P2 BRA `(.L_x_42) ;  /* 0x0000000000202947 */ /* 0x000fea0003800000 */
[----:B-1----:R-:W1:Y:S01]  /*10b0*/  LDS R2, [UR48+0x8] ;  /* 0x00000830ff027984 */ /* 0x002e620008000800 */
[----:B------:R-:W-:-:S05]  /*10c0*/  IMAD.MOV.U32 R3, RZ, RZ, 0x780 ;  /* 0x00000780ff037424 */ /* 0x000fca00078e00ff */
[----:B-1----:R-:W-:-:S05]  /*10d0*/  LOP3.LUT R2, R2, 0x500, R3, 0xd8, !PT ;  /* 0x0000050002027812 */ /* 0x002fca00078ed803 */
[----:B------:R1:W-:Y:S02]  /*10e0*/  STS [UR48+0x8], R2 ;  /* 0x00000802ff007988 */ /* 0x0003e40008000830 */
.L_x_41:
[----:B------:R-:W-:Y:S05]  /*10f0*/  @P2 BRA `(.L_x_43) ;  /* 0x0000000000282947 */ /* 0x000fea0003800000 */
[----:B-123--:R-:W1:Y:S02]  /*1100*/  LDS R2, [UR48+0x8] ;  /* 0x00000830ff027984 */ /* 0x00ee640008000800 */
[----:B-1----:R-:W-:-:S05]  /*1110*/  LOP3.LUT R2, R2, 0x1800, RZ, 0xb8, !PT ;  /* 0x0000180002027812 */ /* 0x002fca00078eb8ff */
[----:B------:R2:W-:Y:S02]  /*1120*/  STS [UR48+0x8], R2 ;  /* 0x00000802ff007988 */ /* 0x0005e40008000830 */
.L_x_42:
[----:B------:R-:W-:Y:S05]  /*1130*/  @P2 BREAK B5 ;  /* 0x0000000000052942 */ /* 0x000fea0003800000 */
[----:B------:R-:W-:Y:S05]  /*1140*/  @P2 BRA `(.L_x_44) ;  /* 0x0000000000242947 */ /* 0x000fea0003800000 */
[----:B-12---:R-:W1:Y:S01]  /*1150*/  LDS R2, [UR48+0x8] ;  /* 0x00000830ff027984 */ /* 0x006e620008000800 */
[----:B------:R-:W-:-:S05]  /*1160*/  IMAD.MOV.U32 R3, RZ, RZ, 0x6000 ;  /* 0x00006000ff037424 */ /* 0x000fca00078e00ff */
[----:B-1----:R-:W-:-:S04]  /*1170*/  LOP3.LUT R2, R2, 0x6000, R3, 0xd8, !PT ;  /* 0x0000600002027812 */ /* 0x002fc800078ed803 */
[----:B------:R-:W-:-:S05]  /*1180*/  LOP3.LUT R2, R2, 0x400000, RZ, 0xb8, !PT ;  /* 0x0040000002027812 */ /* 0x000fca00078eb8ff */
[----:B------:R1:W-:Y:S02]  /*1190*/  STS [UR48+0x8], R2 ;  /* 0x00000802ff007988 */ /* 0x0003e40008000830 */
.L_x_43:
[----:B------:R-:W-:Y:S05]  /*11a0*/  BSYNC B5 ;  /* 0x0000000000057941 */ /* 0x000fea0003800000 */
.L_x_40:
[----:B-123--:R-:W1:Y:S02]  /*11b0*/  @!P2 LDS R2, [UR48+0x8] ;  /* 0x00000830ff02a984 */ /* 0x00ee640008000800 */
[----:B-1----:R-:W-:-:S05]  /*11c0*/  @!P2 LOP3.LUT R2, R2, 0x8000, RZ, 0xb8, !PT ;  /* 0x000080000202a812 */ /* 0x002fca00078eb8ff */
[----:B------:R3:W-:Y:S02]  /*11d0*/  @!P2 STS [UR48+0x8], R2 ;  /* 0x00000802ff00a988 */ /* 0x0007e40008000830 */
.L_x_44:
[----:B------:R-:W-:Y:S05]  /*11e0*/  BSYNC B4 ;  /* 0x0000000000047941 */ /* 0x000fea0003800000 */
.L_x_39:
[----:B------:R-:W-:Y:S05]  /*11f0*/  WARPSYNC.ALL ;  /* 0x0000000000007948 */ /* 0x000fea0003800000 */
[----:B------:R1:W-:Y:S01]  /*1200*/  STL [R1+0x400], RZ ;  /* 0x000400ff01007387 */ /* 0x0003e20000100800 */
[----:B------:R-:W-:Y:S01]  /*1210*/  UIADD3 UR6, UR6, 0x100, URZ ;  /* 0x0000010006067890 */ /* 0x000fe2000fffe03f */
[----:B------:R-:W-:Y:S02]  /*1220*/  ISETP.GE.AND P1, PT, R13, 0x1, PT ;  /* 0x000000010d00780c */ /* 0x000fe40003f26270 */
[----:B------:R-:W-:Y:S01]  /*1230*/  CS2R R24, SRZ ;  /* 0x0000000000187805 */ /* 0x000fe2000001ff00 */
[----:B------:R1:W-:Y:S01]  /*1240*/  STL [R1+0x404], RZ ;  /* 0x000404ff01007387 */ /* 0x0003e20000100800 */
[----:B------:R-:W-:Y:S01]  /*1250*/  UIADD3 UR4, UP0, UR6, UR8, URZ ;  /* 0x0000000806047290 */ /* 0x000fe2000ff1e03f */
[----:B------:R-:W-:-:S02]  /*1260*/  CS2R R26, SRZ ;  /* 0x00000000001a7805 */ /* 0x000fc4000001ff00 */
[----:B------:R-:W-:Y:S01]  /*1270*/  CS2R R28, SRZ ;  /* 0x00000000001c7805 */ /* 0x000fe2000001ff00 */
[----:B------:R1:W-:Y:S01]  /*1280*/  STL [R1+0x408], RZ ;  /* 0x000408ff01007387 */ /* 0x0003e20000100800 */
[----:B------:R-:W-:Y:S02]  /*1290*/  CS2R R30, SRZ ;  /* 0x00000000001e7805 */ /* 0x000fe4000001ff00 */
[----:B------:R-:W-:Y:S01]  /*12a0*/  CS2R R32, SRZ ;  /* 0x0000000000207805 */ /* 0x000fe2000001ff00 */
[----:B------:R-:W-:Y:S01]  /*12b0*/  IMAD.U32 R5, RZ, RZ, UR4 ;  /* 0x00000004ff057e24 */ /* 0x000fe2000f8e00ff */
[----:B------:R1:W-:Y:S01]  /*12c0*/  STL [R1+0x40c], RZ ;  /* 0x00040cff01007387 */ /* 0x0003e20000100800 */
[----:B------:R-:W-:Y:S01]  /*12d0*/  ULEA.HI.X.SX32 UR4, UR6, UR9, 0x1, UP0 ;  /* 0x0000000906047291 */ /* 0x000fe200080f0e3f */
[----:B------:R-:W-:Y:S02]  /*12e0*/  CS2R R34, SRZ ;  /* 0x0000000000227805 */ /* 0x000fe4000001ff00 */
[----:B------:R-:W-:Y:S01]  /*12f0*/  CS2R R36, SRZ ;  /* 0x0000000000247805 */ /* 0x000fe2000001ff00 */
[----:B------:R1:W-:Y:S01]  /*1300*/  STL [R1+0x410], RZ ;  /* 0x000410ff01007387 */ /* 0x0003e20000100800 */
[----:B------:R-:W-:-:S02]  /*1310*/  CS2R R38, SRZ ;  /* 0x0000000000267805 */ /* 0x000fc4000001ff00 */
[----:B------:R-:W-:Y:S01]  /*1320*/  CS2R R40, SRZ ;  /* 0x0000000000287805 */ /* 0x000fe2000001ff00 */
[----:B------:R-:W-:Y:S01]  /*1330*/  IMAD.U32 R6, RZ, RZ, UR4 ;  /* 0x00000004ff067e24 */ /* 0x000fe2000f8e00ff */
[----:B------:R1:W-:Y:S01]  /*1340*/  STL [R1+0x414], RZ ;  /* 0x000414ff01007387 */ /* 0x0003e20000100800 */
[----:B------:R-:W-:Y:S02]  /*1350*/  CS2R R42, SRZ ;  /* 0x00000000002a7805 */ /* 0x000fe4000001ff00 */
[----:B------:R-:W-:Y:S02]  /*1360*/  CS2R R44, SRZ ;  /* 0x00000000002c7805 */ /* 0x000fe4000001ff00 */
[----:B------:R-:W-:Y:S01]  /*1370*/  CS2R R46, SRZ ;  /* 0x00000000002e7805 */ /* 0x000fe2000001ff00 */
[----:B------:R1:W-:Y:S01]  /*1380*/  STL [R1+0x418], RZ ;  /* 0x000418ff01007387 */ /* 0x0003e20000100800 */
[----:B------:R-:W-:Y:S02]  /*1390*/  CS2R R48, SRZ ;  /* 0x0000000000307805 */ /* 0x000fe4000001ff00 */
[----:B------:R-:W-:-:S02]  /*13a0*/  CS2R R50, SRZ ;  /* 0x0000000000327805 */ /* 0x000fc4000001ff00 */
[----:B------:R-:W-:Y:S01]  /*13b0*/  CS2R R52, SRZ ;  /* 0x0000000000347805 */ /* 0x000fe2000001ff00 */
        /* <DEDUP_REMOVED lines=37> */
[----:B------:R-:W-:-:S03]  /*1610*/  CS2R R108, SRZ ;  /* 0x00000000006c7805 */ /* 0x000fc6000001ff00 */
[----:B------:R1:W-:Y:S04]  /*1620*/  STL [R1+0x444], RZ ;  /* 0x000444ff01007387 */ /* 0x0003e80000100800 */
        /* <DEDUP_REMOVED lines=238> */
[----:B------:R1:W-:Y:S04]  /*2510*/  STL [R1], RZ ;  /* 0x000000ff01007387 */ /* 0x0003e80000100800 */
        /* <DEDUP_REMOVED lines=127> */
[----:B------:R1:W-:Y:S04]  /*2d10*/  STL [R1+0x668], R5 ;  /* 0x0006680501007387 */ /* 0x0003e80000100800 */
[----:B------:R1:W-:Y:S01]  /*2d20*/  STL [R1+0x664], R6 ;  /* 0x0006640601007387 */ /* 0x0003e20000100800 */
[----:B------:R-:W-:Y:S05]  /*2d30*/  @P0 BRA `(.L_x_45) ;  /* 0x0000000000380947 */ /* 0x000fea0003800000 */
[----:B-123--:R-:W1:Y:S01]  /*2d40*/  S2R R2, SR_LANEID ;  /* 0x0000000000027919 */ /* 0x00ee620000000000 */
[----:B------:R-:W-:Y:S02]  /*2d50*/  R2UR UR5, R5 ;  /* 0x00000000050572ca */ /* 0x000fe400000e0000 */
[----:B------:R-:W-:Y:S01]  /*2d60*/  R2UR UR4, R6 ;  /* 0x00000000060472ca */ /* 0x000fe200000e0000 */
[----:B-1----:R-:W-:-:S05]  /*2d70*/  IMAD.SHL.U32 R2, R2, 0x4, RZ ;  /* 0x0000000402027824 */ /* 0x002fca00078e00ff */
[----:B------:R1:W2:Y:S05]  /*2d80*/  LDS R4, [R2+UR48] ;  /* 0x0000003002047984 */ /* 0x0002aa0008000800 */
[----:B-1----:R-:W-:-:S05]  /*2d90*/  IADD3 R2, P3, R2, UR5, RZ ;  /* 0x0000000502027c10 */ /* 0x002fca000ff7e0ff */
[----:B------:R-:W-:Y:S01]  /*2da0*/  IMAD.X R3, RZ, RZ, UR4, P3 ;  /* 0x00000004ff037e24 */ /* 0x000fe200098e06ff */
[----:B------:R-:W-:Y:S05]  /*2db0*/  WARPSYNC.ALL ;  /* 0x0000000000007948 */ /* 0x000fea0003800000 */
[----:B------:R-:W-:Y:S02]  /*2dc0*/  R2UR UR5, R6 ;  /* 0x00000000060572ca */ /* 0x000fe400000e0000 */
[----:B------:R-:W-:Y:S01]  /*2dd0*/  R2UR UR4, R5 ;  /* 0x00000000050472ca */ /* 0x000fe200000e0000 */
[----:B--2---:R1:W5:Y:S01]  /*2de0*/  ATOMG.E.EXCH.STRONG.GPU PT, RZ, [R2], R4 ;  /* 0x0000000402ff73a8 */ /* 0x00436200041ee100 */
[----:B------:R-:W-:-:S11]  /*2df0*/  DEPBAR {5,4,3,2,1,0} ;  /* 0x0000003f0000791a */ /* 0x000fd60000000000 */
[----:B------:R1:W-:Y:S01]  /*2e00*/  UTMACCTL.IV [UR4] ;  /* 0x00000000040079b9 */ /* 0x0003e20008000000 */
[----:B------:R-:W-:Y:S01]  /*2e10*/  NOP ;  /* 0x0000000000007918 */ /* 0x000fe20000000000 */
.L_x_45:
[----:B------:R-:W-:Y:S05]  /*2e20*/  @P0 BRA `(.L_x_46) ;  /* 0x00000000000c0947 */ /* 0x000fea0003800000 */
[----:B------:R0:W-:Y:S01]  /*2e30*/  UTMACMDFLUSH ;  /* 0x00000000000079b7 */ /* 0x0001e20000000000 */
[----:B------:R-:W-:Y:S05]  /*2e40*/  @P0 BRA `(.L_x_46) ;  /* 0x0000000000040947 */ /* 0x000fea0003800000 */
[----:B------:R-:W-:-:S04]  /*2e50*/  DEPBAR.LE SB0, 0x0 ;  /* 0x000080000000791a */ /* 0x000fc80000000000 */
.L_x_46:
[----:B------:R-:W-:Y:S05]  /*2e60*/  WARPSYNC.ALL ;  /* 0x0000000000007948 */ /* 0x000fea0003800000 */
[----:B------:R-:W2:Y:S08]  /*2e70*/  S2UR UR7, SR_CTAID.Y ;  /* 0x00000000000779c3 */ /* 0x000eb00000002600 */
[----:B-----5:R-:W-:Y:S01]  /*2e80*/  BAR.SYNC.DEFER_BLOCKING 0x0 ;  /* 0x0000000000007b1d */ /* 0x020fe20000010000 */
[----:B------:R-:W-:-:S02]  /*2e90*/  CS2R R110, SRZ ;  /* 0x00000000006e7805 */ /* 0x000fc4000001ff00 */
[----:B------:R-:W-:Y:S02]  /*2ea0*/  CS2R R112, SRZ ;  /* 0x0000000000707805 */ /* 0x000fe4000001ff00 */
[----:B------:R-:W-:Y:S02]  /*2eb0*/  CS2R R114, SRZ ;  /* 0x0000000000727805 */ /* 0x000fe4000001ff00 */
[----:B------:R-:W-:Y:S02]  /*2ec0*/  CS2R R116, SRZ ;  /* 0x0000000000747805 */ /* 0x000fe4000001ff00 */
[----:B------:R-:W-:Y:S01]  /*2ed0*/  CS2R R118, SRZ ;  /* 0x0000000000767805 */ /* 0x000fe2000001ff00 */
[----:B------:R-:W-:Y:S01]  /*2ee0*/  VOTEU.ALL UP0, P2 ;  /* 0x00000000003f7886 */ /* 0x000fe20001000000 */
[----:B------:R-:W3:Y:S01]  /*2ef0*/  S2UR UR6, SR_CTAID.X ;  /* 0x00000000000679c3 */ /* 0x000ee20000002500 */
[----:B-1----:R-:W-:Y:S01]  /*2f00*/  UMOV UR4, 0x1 ;  /* 0x0000000100047882 */ /* 0x002fe20000000000 */
[----:B------:R-:W-:-:S02]  /*2f10*/  CS2R R120, SRZ ;  /* 0x0000000000787805 */ /* 0x000fc4000001ff00 */
[----:B------:R-:W-:Y:S01]  /*2f20*/  CS2R R122, SRZ ;  /* 0x00000000007a7805 */ /* 0x000fe2000001ff00 */
[----:B------:R-:W-:-:S04]  /*2f30*/  @!UP0 UIADD3 UR4, -UR4, 0x100000, URZ ;  /* 0x0010000004048890 */ /* 0x000fc8000fffe13f */
[----:B------:R-:W-:Y:S02]  /*2f40*/  @!UP0 USHF.L.U32 UR5, UR4, 0xb, URZ ;  /* 0x0000000b04058899 */ /* 0x000fe4000800063f */
[----:B------:R-:W-:Y:S01]  /*2f50*/  @!UP0 USHF.L.U32 UR4, UR4, 0x1, URZ ;  /* 0x0000000104048899 */ /* 0x000fe2000800063f */
[----:B------:R-:W-:Y:S01]  /*2f60*/  CS2R R124, SRZ ;  /* 0x00000000007c7805 */ /* 0x000fe2000001ff00 */
[----:B------:R-:W-:Y:S01]  /*2f70*/  VOTEU.ALL UP0, P2 ;  /* 0x00000000003f7886 */ /* 0x000fe20001000000 */
[----:B------:R-:W-:Y:S02]  /*2f80*/  CS2R R126, SRZ ;  /* 0x00000000007e7805 */ /* 0x000fe4000001ff00 */
[----:B------:R-:W-:Y:S02]  /*2f90*/  CS2R R128, SRZ ;  /* 0x0000000000807805 */ /* 0x000fe4000001ff00 */
[----:B------:R-:W-:Y:S02]  /*2fa0*/  CS2R R130, SRZ ;  /* 0x0000000000827805 */ /* 0x000fe4000001ff00 */
[----:B------:R-:W-:-:S02]  /*2fb0*/  CS2R R132, SRZ ;  /* 0x0000000000847805 */ /* 0x000fc4000001ff00 */
[----:B------:R-:W-:Y:S02]  /*2fc0*/  CS2R R134, SRZ ;  /* 0x0000000000867805 */ /* 0x000fe4000001ff00 */
[----:B------:R-:W-:Y:S02]  /*2fd0*/  CS2R R136, SRZ ;  /* 0x0000000000887805 */ /* 0x000fe4000001ff00 */
[----:B------:R-:W-:Y:S02]  /*2fe0*/  CS2R R138, SRZ ;  /* 0x00000000008a7805 */ /* 0x000fe4000001ff00 */
[----:B------:R-:W-:Y:S02]  /*2ff0*/  CS2R R140, SRZ ;  /* 0x00000000008c7805 */ /* 0x000fe4000001ff00 */
[----:B------:R-:W-:Y:S01]  /*3000*/  CS2R R142, SRZ ;  /* 0x00000000008e7805 */ /* 0x000fe2000001ff00 */
[----:B--2---:R-:W-:Y:S01]  /*3010*/  USHF.L.U32 UR55, UR7, 0x8, URZ ;  /* 0x0000000807377899 */ /* 0x004fe2000800063f */
[----:B------:R-:W1:Y:S02]  /*3020*/  FENCE.VIEW.ASYNC.S ;  /* 0x00000000000073c6 */ /* 0x000e640000000000 */
[----:B-1----:R1:W2:Y:S01]  /*3030*/  @!UP0 SYNCS.EXCH.64 URZ, [UR48+0x10000], UR4 ;  /* 0x01000004303f85b2 */ /* 0x0022a20008000100 */
[----:B------:R-:W-:-:S02]  /*3040*/  CS2R R144, SRZ ;  /* 0x0000000000907805 */ /* 0x000fc4000001ff00 */
[----:B------:R-:W-:Y:S02]  /*3050*/  CS2R R146, SRZ ;  /* 0x0000000000927805 */ /* 0x000fe4000001ff00 */
[----:B------:R-:W-:Y:S02]  /*3060*/  CS2R R148, SRZ ;  /* 0x0000000000947805 */ /* 0x000fe4000001ff00 */
[----:B------:R-:W-:Y:S01]  /*3070*/  CS2R R150, SRZ ;  /* 0x0000000000967805 */ /* 0x000fe2000001ff00 */
[----:B---3--:R-:W-:Y:S01]  /*3080*/  USHF.L.U32 UR51, UR6, 0x8, URZ ;  /* 0x0000000806337899 */ /* 0x008fe2000800063f */
[----:B------:R-:W-:Y:S11]  /*3090*/  @!P1 BRA `(.L_x_47) ;  /* 0x0000004800089947 */ /* 0x000ff60003800000 */
[----:B------:R3:W-:Y:S01]  /*30a0*/  STL [R1+0x400], RZ ;  /* 0x000400ff01007387 */ /* 0x0007e20000100800 */
[----:B------:R-:W-:Y:S01]  /*30b0*/  USHF.R.U32.HI UR56, URZ, 0x4, UR48 ;  /* 0x000000043f387899 */ /* 0x000fe20008011630 */
[----:B------:R-:W-:Y:S01]  /*30c0*/  CS2R R24, SRZ ;  /* 0x0000000000187805 */ /* 0x000fe2000001ff00 */
[----:B------:R-:W-:Y:S01]  /*30d0*/  UIADD3 UR6, UR48, 0x8000, URZ ;  /* 0x0000800030067890 */ /* 0x000fe2000fffe03f */
[----:B------:R3:W-:Y:S01]  /*30e0*/  STL [R1+0x404], RZ ;  /* 0x000404ff01007387 */ /* 0x0007e20000100800 */
[----:B------:R-:W-:Y:S01]  /*30f0*/  USGXT.U32 UR56, UR56, 0xe ;  /* 0x0000000e3838789a */ /* 0x000fe20008000000 */
[----:B------:R-:W-:Y:S01]  /*3100*/  CS2R R26, SRZ ;  /* 0x00000000001a7805 */ /* 0x000fe2000001ff00 */
[----:B------:R-:W-:Y:S01]  /*3110*/  USHF.R.U32.HI UR6, URZ, 0x4, UR6 ;  /* 0x000000043f067899 */ /* 0x000fe20008011606 */
[----:B------:R3:W-:Y:S01]  /*3120*/  STL [R1+0x408], RZ ;  /* 0x000408ff01007387 */ /* 0x0007e20000100800 */
[----:B------:R-:W-:Y:S01]  /*3130*/  UIADD3 UR12, UP0, UR56, 0x2, URZ ;  /* 0x00000002380c7890 */ /* 0x000fe2000ff1e03f */
[----:B------:R-:W-:Y:S01]  /*3140*/  CS2R R28, SRZ ;  /* 0x00000000001c7805 */ /* 0x000fe2000001ff00 */
[----:B------:R-:W-:Y:S01]  /*3150*/  USGXT.U32 UR58, UR6, 0xe ;  /* 0x0000000e063a789a */ /* 0x000fe20008000000 */
[----:B------:R3:W-:Y:S01]  /*3160*/  STL [R1+0x40c], RZ ;  /* 0x00040cff01007387 */ /* 0x0007e20000100800 */
[----:B-1----:R-:W-:Y:S01]  /*3170*/  UMOV UR4, URZ ;  /* 0x0000003f00047c82 */ /* 0x002fe20008000000 */
[----:B------:R-:W-:Y:S01]  /*3180*/  UMOV UR5, URZ ;  /* 0x0000003f00057c82 */ /* 0x000fe20008000000 */
[----:B------:R-:W-:Y:S01]  /*3190*/  UIADD3.X UR13, UR4, 0x40000040, URZ, UP0, !UPT ;  /* 0x40000040040d7890 */ /* 0x000fe200087fe43f */
[----:B------:R3:W-:Y:S01]  /*31a0*/  STL [R1+0x410], RZ ;  /* 0x000410ff01007387 */ /* 0x0007e20000100800 */
[----:B------:R-:W-:Y:S01]  /*31b0*/  UIADD3 UR14, UP0, UR58, 0x2, URZ ;  /* 0x000000023a0e7890 */ /* 0x000fe2000ff1e03f */
[----:B------:R-:W-:-:S02]  /*31c0*/  CS2R R30, SRZ ;  /* 0x00000000001e7805 */ /* 0x000fc4000001ff00 */
[----:B------:R-:W-:Y:S01]  /*31d0*/  CS2R R32, SRZ ;  /* 0x0000000000207805 */ /* 0x000fe2000001ff00 */
[----:B------:R3:W-:Y:S01]  /*31e0*/  STL [R1+0x414], RZ ;  /* 0x000414ff01007387 */ /* 0x0007e20000100800 */
[----:B------:R-:W-:Y:S01]  /*31f0*/  UIADD3.X UR15, UR5, 0x40000040, URZ, UP0, !UPT ;  /* 0x40000040050f7890 */ /* 0x000fe200087fe43f */
[----:B------:R-:W-:Y:S02]  /*3200*/  CS2R R34, SRZ ;  /* 0x0000000000227805 */ /* 0x000fe4000001ff00 */
[----:B------:R-:W-:Y:S01]  /*3210*/  CS2R R36, SRZ ;  /* 0x0000000000247805 */ /* 0x000fe2000001ff00 */
[----:B------:R3:W-:Y:S01]  /*3220*/  STL [R1+0x418], RZ ;  /* 0x000418ff01007387 */ /* 0x0007e20000100800 */
[----:B------:R-:W-:Y:S02]  /*3230*/  CS2R R38, SRZ ;  /* 0x0000000000267805 */ /* 0x000fe4000001ff00 */
[----:B------:R-:W-:Y:S02]  /*3240*/  CS2R R40, SRZ ;  /* 0x0000000000287805 */ /* 0x000fe4000001ff00 */
[----:B------:R-:W-:Y:S01]  /*3250*/  CS2R R42, SRZ ;  /* 0x00000000002a7805 */ /* 0x000fe2000001ff00 */
[----:B------:R3:W-:Y:S01]  /*3260*/  STL [R1+0x41c], RZ ;  /* 0x00041cff01007387 */ /* 0x0007e20000100800 */
[----:B------:R-:W-:-:S02]  /*3270*/  CS2R R44, SRZ ;  /* 0x00000000002c7805 */ /* 0x000fc4000001ff00 */
        /* <DEDUP_REMOVED lines=71> */
[----:B------:R-:W-:-:S02]  /*36f0*/  UIADD3.64 UR10, UR12, 0x1fe, URZ ;  /* 0x000001fe0c0a7897 */ /* 0x000fc4000fffe03f */
[----:B------:R-:W-:Y:S01]  /*3700*/  UIADD3.64 UR6, UR12, 0x200, URZ ;  /* 0x000002000c067897 */ /* 0x000fe2000fffe03f */
[----:B------:R3:W-:Y:S01]  /*3710*/  STL [R1+0x468], RZ ;  /* 0x000468ff01007387 */ /* 0x0007e20000100800 */
[----:B------:R-:W-:Y:S02]  /*3720*/  UIADD3.64 UR10, UR12, 0x202, URZ ;  /* 0x000002020c0a7897 */ /* 0x000fe4000fffe03f */
[----:B------:R-:W-:Y:S01]  /*3730*/  UIADD3.64 UR6, UR12, 0x204, URZ ;  /* 0x000002040c067897 */ /* 0x000fe2000fffe03f */
[----:B------:R3:W-:Y:S01]  /*3740*/  STL [R1+0x46c], RZ ;  /* 0x00046cff01007387 */ /* 0x0007e20000100800 */
[----:B------:R-:W-:Y:S02]  /*3750*/  UIADD3.64 UR8, UR12, 0x2, URZ ;  /* 0x000000020c087897 */ /* 0x000fe4000fffe03f */
[----:B------:R-:W-:Y:S01]  /*3760*/  UIADD3.64 UR4, UR12, 0x4, URZ ;  /* 0x000000040c047897 */ /* 0x000fe2000fffe03f */
        /* <DEDUP_REMOVED lines=16> */
[----:B------:R-:W-:Y:S01]  /*3870*/  UMOV UR50, URZ ;  /* 0x0000003f00327c82 */ /* 0x000fe20008000000 */
[----:B------:R-:W-:Y:S02]  /*3880*/  UMOV UR59, 0x40000040 ;  /* 0x40000040003b7882 */ /* 0x000fe40000000000 */
        /* <DEDUP_REMOVED lines=349> */
[----:B------:R3:W-:Y:S02]  /*4e60*/  STL [R1+0x1fc], RZ ;  /* 0x0001fcff01007387 */ /* 0x0007e40000100800 */
.L_x_49:
[----:B------:R-:W5:Y:S01]  /*4e70*/  LDL R2, [R1+0x660] ;  /* 0x0006600001027983 */ /* 0x000f620000100800 */
[----:B--2---:R-:W-:Y:S01]  /*4e80*/  BAR.SYNC.DEFER_BLOCKING 0x0 ;  /* 0x0000000000007b1d */ /* 0x004fe20000010000 */
[----:B------:R-:W-:Y:S02]  /*4e90*/  ELECT P0, URZ, PT ;  /* 0x00000000003f782f */ /* 0x000fe40003800000 */
[----:B------:R-:W-:Y:S02]  /*4ea0*/  R2UR UR23, R252 ;  /* 0x00000000fc1772ca */ /* 0x000fe400000e0000 */
[----:B------:R-:W-:Y:S02]  /*4eb0*/  ELECT P1, URZ, PT ;  /* 0x00000000003f782f */ /* 0x000fe40003820000 */
[C---:B------:R-:W-:Y:S01]  /*4ec0*/  ISETP.LT.U32.AND P0, PT, R8.reuse, 0x20, P0 ;  /* 0x000000200800780c */ /* 0x040fe20000701070 */
[----:B------:R-:W-:Y:S01]  /*4ed0*/  UMOV UR54, UR50 ;  /* 0x0000003200367c82 */ /* 0x000fe20008000000 */
[----:B------:R-:W-:-:S11]  /*4ee0*/  ISETP.LT.U32.AND P1, PT, R8, 0x20, P1 ;  /* 0x000000200800780c */ /* 0x000fd60000f21070 */
[----:B------:R-:W-:Y:S01]  /*4ef0*/  VOTEU.ANY UP0, P0 ;  /* 0x00000000003f7886 */ /* 0x000fe20000000100 */
[----:B------:R-:W-:Y:S01]  /*4f00*/  VOTEU.ANY UP2, P0 ;  /* 0x00000000003f7886 */ /* 0x000fe20000040100 */
[----:B------:R-:W-:Y:S01]  /*4f10*/  VOTEU.ANY UP1, P1 ;  /* 0x00000000003f7886 */ /* 0x000fe20000820100 */
[----:B------:R-:W-:Y:S02]  /*4f20*/  VOTEU.ANY UP3, P1 ;  /* 0x00000000003f7886 */ /* 0x000fe40000860100 */
[----:B------:R-:W-:Y:S01]  /*4f30*/  @UP0 UIADD3 UR49, UR48, 0x10000, URZ ;  /* 0x0001000030310890 */ /* 0x000fe2000fffe03f */
[----:B------:R-:W-:Y:S01]  /*4f40*/  @UP0 UMOV UR18, UR61 ;  /* 0x0000003d00120c82 */ /* 0x000fe20008000000 */
[----:B------:R-:W-:Y:S01]  /*4f50*/  @UP0 UMOV UR19, UR60 ;  /* 0x0000003c00130c82 */ /* 0x000fe20008000000 */
[----:B------:R-:W-:Y:S02]  /*4f60*/  @UP1 UIADD3 UR52, UR48, 0x8000, URZ ;  /* 0x0000800030341890 */ /* 0x000fe4000fffe03f */
[----:B------:R-:W-:Y:S01]  /*4f70*/  @UP1 UIADD3 UR53, UR48, 0x10000, URZ ;  /* 0x0001000030351890 */ /* 0x000fe2000fffe03f */
[----:B-----5:R-:W-:Y:S01]  /*4f80*/  R2UR UR22, R2 ;  /* 0x00000000021672ca */ /* 0x020fe200000e0000 */
[----:B------:R-:W-:-:S04]  /*4f90*/  @!P2 IMAD.MOV.U32 R2, RZ, RZ, 0x10000 ;  /* 0x00010000ff02a424 */ /* 0x000fc800078e00ff */
[----:B------:R1:W-:Y:S01]  /*4fa0*/  @!P2 SYNCS.ARRIVE.TRANS64 RZ, [UR48+0x10000], R2 ;  /* 0x01000002ffffa9a7 */ /* 0x0003e20008000030 */
[----:B------:R2:W-:Y:S06]  /*4fb0*/  MEMBAR.ALL.CTA ;  /* 0x0000000000007992 */ /* 0x0005ec0000008000 */
[----:B--2---:R-:W2:Y:S01]  /*4fc0*/  FENCE.VIEW.ASYNC.S ;  /* 0x00000000000073c6 */ /* 0x004ea20000000000 */
[----:B-1----:R-:W-:Y:S01]  /*4fd0*/  SHF.L.U32 R2, R0, 0x1f, RZ ;  /* 0x0000001f00027819 */ /* 0x002fe200000006ff */
[----:B--2---:R-:W-:Y:S06]  /*4fe0*/  BAR.SYNC.DEFER_BLOCKING 0x0 ;  /* 0x0000000000007b1d */ /* 0x004fec0000010000 */
[----:B------:R1:W-:Y:S02]  /*4ff0*/  @UP2 UTMALDG.2D [UR48], [UR18] ;  /* 0x00000030120025b4 */ /* 0x0003e40008008000 */
[----:B-1----:R-:W-:Y:S01]  /*5000*/  @UP1 UMOV UR18, UR22 ;  /* 0x0000001600121c82 */ /* 0x002fe20008000000 */
[----:B------:R-:W-:Y:S01]  /*5010*/  @UP1 UMOV UR19, UR23 ;  /* 0x0000001700131c82 */ /* 0x000fe20008000000 */
[----:B------:R-:W-:Y:S06]  /*5020*/  BAR.SYNC.DEFER_BLOCKING 0x0 ;  /* 0x0000000000007b1d */ /* 0x000fec0000010000 */
[----:B------:R1:W-:Y:S02]  /*5030*/  @UP3 UTMALDG.2D [UR52], [UR18] ;  /* 0x00000034120035b4 */ /* 0x0003e40008008000 */
[----:B------:R-:W-:Y:S06]  /*5040*/  BAR.SYNC.DEFER_BLOCKING 0x0 ;  /* 0x0000000000007b1d */ /* 0x000fec0000010000 */
[----:B------:R-:W2:Y:S02]  /*5050*/  SYNCS.PHASECHK.TRANS64.TRYWAIT P0, [UR48+0x10000], R2 ;  /* 0x01000002ff0075a7 */ /* 0x000ea40008000170 */
[----:B-12---:R-:W-:Y:S05]  /*5060*/  @!P0 BRA `(.L_x_48) ;  /* 0x0000006800dc8947 */ /* 0x006fea0003800000 */
.L_x_50:
[----:B------:R-:W-:Y:S04]  /*5070*/  STL.64 [R1+0x6d8], R150 ;  /* 0x0006d89601007387 */ /* 0x000fe80000100a00 */
        /* <DEDUP_REMOVED lines=12> */
[----:B------:R1:W-:Y:S04]  /*5140*/  STL.64 [R1+0x670], R124 ;  /* 0x0006707c01007387 */ /* 0x0003e80000100a00 */
[----:B-1----:R-:W2:Y:S04]  /*5150*/  LDL.LU.64 R124, [R1+0x400] ;  /* 0x00040000017c7983 */ /* 0x002ea80000300a00 */
[----:B------:R-:W2:Y:S04]  /*5160*/  LDL.LU.64 R126, [R1+0x408] ;  /* 0x00040800017e7983 */ /* 0x000ea80000300a00 */
        /* <DEDUP_REMOVED lines=61> */
[----:B------:R-:W2:Y:S01]  /*5540*/  LDL.LU.64 R250, [R1+0x5f8] ;  /* 0x0005f80001fa7983 */ /* 0x000ea20000300a00 */
[----:B------:R-:W-:Y:S01]  /*5550*/  UMOV UR57, 0x40000040 ;  /* 0x4000004000397882 */ /* 0x000fe20000000000 */
[----:B------:R-:W-:Y:S01]  /*5560*/  MOV R3, UR48 ;  /* 0x0000003000037c02 */ /* 0x000fe20008000f00 */
[----:B------:R-:W-:Y:S01]  /*5570*/  UIADD3.64 UR48, UR12, 0x1fe, URZ ;  /* 0x000001fe0c307897 */ /* 0x000fe2000fffe03f */
[----:B------:R-:W-:-:S02]  /*5580*/  MOV R5, UR51 ;  /* 0x0000003300057c02 */ /* 0x000fc40008000f00 */
[----:B------:R-:W-:Y:S02]  /*5590*/  MOV R4, UR50 ;  /* 0x0000003200047c02 */ /* 0x000fe40008000f00 */
[----:B------:R-:W-:Y:S02]  /*55a0*/  MOV R7, UR45 ;  /* 0x0000002d00077c02 */ /* 0x000fe40008000f00 */
[----:B------:R-:W-:Y:S02]  /*55b0*/  MOV R6, UR44 ;  /* 0x0000002c00067c02 */ /* 0x000fe40008000f00 */
[----:B------:R-:W-:Y:S01]  /*55c0*/  MOV R2, UR55 ;  /* 0x0000003700027c02 */ /* 0x000fe20008000f00 */
[----:B--2---:R-:W-:-:S06]  /*55d0*/  WARPGROUP.ARRIVE ;  /* 0x00000000000079c5 */ /* 0x004fcc0000000000 */
[----:B------:R-:W-:Y:S03]  /*55e0*/  HGMMA.64x256x16.F32.BF16 R124, gdesc[UR56], R124, gsb0 ;  /* 0x03e00000387c79f0 */ /* 0x000fe6000800187c */
[----:B------:R-:W-:Y:S02]  /*55f0*/  WARPGROUP.DEPBAR.LE gsb0, 0x0 ;  /* 0x00008000000079c5 */ /* 0x000fe40000010000 */
[----:B------:R-:W-:-:S15]  /*5600*/  WARPGROUP.ARRIVE ;  /* 0x00000000000079c5 */ /* 0x000fde0000000000 */
[----:B------:R-:W-:-:S08]  /*5610*/  NOP ;  /* 0x0000000000007918 */ /* 0x000fd00000000000 */
        /* <DEDUP_REMOVED lines=10> */
[----:B------:R1:W-:Y:S04]  /*56c0*/  STL.64 [R1+0x400], R124 ;  /* 0x0004007c01007387 */ /* 0x0003e80000100a00 */
        /* <DEDUP_REMOVED lines=63> */
[----:B-1----:R-:W4:Y:S04]  /*5ac0*/  LDL.LU.64 R124, [R1] ;  /* 0x00000000017c7983 */ /* 0x002f280000300a00 */
[----:B--2---:R-:W2:Y:S04]  /*5ad0*/  LDL.LU.64 R126, [R1+0x8] ;  /* 0x00000800017e7983 */ /* 0x004ea80000300a00 */
[----:B-----5:R-:W5:Y:S04]  /*5ae0*/  LDL.LU.64 R128, [R1+0x10] ;  /* 0x0000100001807983 */ /* 0x020f680000300a00 */
[----:B---3--:R-:W3:Y:S04]  /*5af0*/  LDL.LU.64 R130, [R1+0x18] ;  /* 0x0000180001827983 */ /* 0x008ee80000300a00 */
[----:B----4-:R-:W4:Y:S04]  /*5b00*/  LDL.LU.64 R132, [R1+0x20] ;  /* 0x0000200001847983 */ /* 0x010f280000300a00 */
[----:B------:R-:W2:Y:S04]  /*5b10*/  LDL.LU.64 R134, [R1+0x28] ;  /* 0x0000280001867983 */ /* 0x000ea80000300a00 */
[----:B------:R-:W5:Y:S04]  /*5b20*/  LDL.LU.64 R136, [R1+0x30] ;  /* 0x0000300001887983 */ /* 0x000f680000300a00 */
[----:B------:R-:W3:Y:S04]  /*5b30*/  LDL.LU.64 R138, [R1+0x38] ;  /* 0x00003800018a7983 */ /* 0x000ee80000300a00 */
[----:B------:R-:W4:Y:S04]  /*5b40*/  LDL.LU.64 R140, [R1+0x40] ;  /* 0x00004000018c7983 */ /* 0x000f280000300a00 */
[----:B------:R-:W2:Y:S04]  /*5b50*/  LDL.LU.64 R142, [R1+0x48] ;  /* 0x00004800018e7983 */ /* 0x000ea80000300a00 */
[----:B------:R-:W5:Y:S04]  /*5b60*/  LDL.LU.64 R144, [R1+0x50] ;  /* 0x0000500001907983 */ /* 0x000f680000300a00 */
[----:B------:R-:W3:Y:S04]  /*5b70*/  LDL.LU.64 R146, [R1+0x58] ;  /* 0x0000580001927983 */ /* 0x000ee80000300a00 */
[----:B------:R-:W4:Y:S04]  /*5b80*/  LDL.LU.64 R148, [R1+0x60] ;  /* 0x0000600001947983 */ /* 0x000f280000300a00 */
[----:B------:R-:W2:Y:S04]  /*5b90*/  LDL.LU.64 R150, [R1+0x68] ;  /* 0x0000680001967983 */ /* 0x000ea80000300a00 */
[----:B--2---:R-:W-:Y:S04]  /*5ba0*/  STL.64 [R1+0x8d8], R150 ;  /* 0x0008d89601007387 */ /* 0x004fe80000100a00 */
[----:B----4-:R-:W-:Y:S04]  /*5bb0*/  STL.64 [R1+0x8d0], R148 ;  /* 0x0008d09401007387 */ /* 0x010fe80000100a00 */
[----:B---3--:R-:W-:Y:S04]  /*5bc0*/  STL.64 [R1+0x8c8], R146 ;  /* 0x0008c89201007387 */ /* 0x008fe80000100a00 */
[----:B-----5:R-:W-:Y:S04]  /*5bd0*/  STL.64 [R1+0x8c0], R144 ;  /* 0x0008c09001007387 */ /* 0x020fe80000100a00 */
        /* <DEDUP_REMOVED lines=124> */
[----:B------:R-:W-:Y:S01]  /*63a0*/  UMOV UR50, UR58 ;  /* 0x0000003a00327c82 */ /* 0x000fe20008000000 */
[----:B------:R-:W-:Y:S01]  /*63b0*/  UMOV UR51, UR59 ;  /* 0x0000003b00337c82 */ /* 0x000fe20008000000 */
[----:B------:R-:W-:Y:S01]  /*63c0*/  UIADD3.64 UR44, UR12, 0x200, URZ ;  /* 0x000002000c2c7897 */ /* 0x000fe2000fffe03f */
[----:B------:R-:W3:Y:S01]  /*63d0*/  LDL.LU.64 R152, [R1+0x70] ;  /* 0x0000700001987983 */ /* 0x000ee20000300a00 */
[----:B------:R-:W-:Y:S01]  /*63e0*/  UMOV UR46, UR14 ;  /* 0x0000000e002e7c82 */ /* 0x000fe20008000000 */
[----:B------:R-:W-:Y:S01]  /*63f0*/  UMOV UR47, UR15 ;  /* 0x0000000f002f7c82 */ /* 0x000fe20008000000 */
[----:B------:R-:W-:Y:S01]  /*6400*/  UIADD3.64 UR52, UR12, 0x204, URZ ;  /* 0x000002040c347897 */ /* 0x000fe2000fffe03f */
[----:B------:R-:W3:Y:S01]  /*6410*/  LDL.LU.64 R154, [R1+0x78] ;  /* 0x00007800019a7983 */ /* 0x000ee20000300a00 */
[----:B------:R-:W-:Y:S01]  /*6420*/  UMOV UR54, UR6 ;  /* 0x0000000600367c82 */ /* 0x000fe20008000000 */
[----:B------:R-:W-:-:S02]  /*6430*/  UMOV UR55, UR7 ;  /* 0x0000000700377c82 */ /* 0x000fc40008000000 */
[----:B------:R-:W3:Y:S04]  /*6440*/  LDL.LU.64 R156, [R1+0x80] ;  /* 0x00008000019c7983 */ /* 0x000ee80000300a00 */
        /* <DEDUP_REMOVED lines=46> */
[----:B------:R-:W3:Y:S01]  /*6730*/  LDL.LU.64 R250, [R1+0x1f8] ;  /* 0x0001f80001fa7983 */ /* 0x000ee20000300a00 */
[----:B--2---:R-:W-:-:S06]  /*6740*/  WARPGROUP.ARRIVE ;  /* 0x00000000000079c5 */ /* 0x004fcc0000000000 */
[----:B------:R-:W-:Y:S01]  /*6750*/  HGMMA.64x256x16.F32.BF16 R24, gdesc[UR48], R24, gsb0 ;  /* 0x03e00000301879f0 */ /* 0x000fe20008001818 */
[----:B------:R-:W-:Y:S01]  /*6760*/  UIADD3.64 UR48, UR12, 0x202, URZ ;  /* 0x000002020c307897 */ /* 0x000fe2000fffe03f */
[----:B------:R-:W-:Y:S01]  /*6770*/  UMOV UR50, UR10 ;  /* 0x0000000a00327c82 */ /* 0x000fe20008000000 */
[----:B------:R-:W-:Y:S01]  /*6780*/  UMOV UR51, UR11 ;  /* 0x0000000b00337c82 */ /* 0x000fe20008000000 */
[----:B------:R-:W-:Y:S02]  /*6790*/  WARPGROUP.DEPBAR.LE gsb0, 0x0 ;  /* 0x00008000000079c5 */ /* 0x000fe40000010000 */
[----:B------:R-:W-:-:S15]  /*67a0*/  WARPGROUP.ARRIVE ;  /* 0x00000000000079c5 */ /* 0x000fde0000000000 */
[----:B------:R-:W-:-:S07]  /*67b0*/  NOP ;  /* 0x0000000000007918 */ /* 0x000fce0000000000 */
[----:B------:R-:W-:Y:S01]  /*67c0*/  HGMMA.64x256x16.F32.BF16 R24, gdesc[UR44], R24, gsb0 ;  /* 0x03e000002c1879f0 */ /* 0x000fe20008001818 */
[----:B------:R-:W-:Y:S01]  /*67d0*/  UMOV UR18, UR58 ;  /* 0x0000003a00127c82 */ /* 0x000fe20008000000 */
        /* <DEDUP_REMOVED lines=13> */
[----:B------:R-:W-:-:S02]  /*68b0*/  R2UR UR45, R7 ;  /* 0x00000000072d72ca */ /* 0x000fc400000e0000 */
[----:B------:R-:W-:Y:S01]  /*68c0*/  R2UR UR44, R6 ;  /* 0x00000000062c72ca */ /* 0x000fe200000e0000 */
[----:B------:R-:W-:Y:S02]  /*68d0*/  WARPGROUP.DEPBAR.LE gsb0, 0x0 ;  /* 0x00008000000079c5 */ /* 0x000fe40000010000 */
[----:B------:R-:W-:-:S08]  /*68e0*/  WARPGROUP.ARRIVE ;  /* 0x00000000000079c5 */ /* 0x000fd00000000000 */
[----:B------:R-:W-:Y:S01]  /*68f0*/  HGMMA.64x256x16.F32.BF16 R24, gdesc[UR48], R24, gsb0 ;  /* 0x03e00000301879f0 */ /* 0x000fe20008001818 */
[----:B------:R-:W-:Y:S01]  /*6900*/  UMOV UR46, UR6 ;  /* 0x00000006002e7c82 */ /* 0x000fe20008000000 */
[----:B------:R-:W-:Y:S01]  /*6910*/  UMOV UR47, UR7 ;  /* 0x00000007002f7c82 */ /* 0x000fe20008000000 */
[----:B------:R-:W-:Y:S02]  /*6920*/  R2UR UR50, R4 ;  /* 0x00000000043272ca */ /* 0x000fe400000e0000 */
[----:B------:R-:W-:Y:S02]  /*6930*/  R2UR UR51, R5 ;  /* 0x00000000053372ca */ /* 0x000fe400000e0000 */
[----:B------:R-:W-:Y:S01]  /*6940*/  R2UR UR48, R3 ;  /* 0x00000000033072ca */ /* 0x000fe200000e0000 */
[----:B------:R-:W-:Y:S02]  /*6950*/  WARPGROUP.DEPBAR.LE gsb0, 0x0 ;  /* 0x00008000000079c5 */ /* 0x000fe40000010000 */
[----:B------:R-:W-:-:S15]  /*6960*/  WARPGROUP.ARRIVE ;  /* 0x00000000000079c5 */ /* 0x000fde0000000000 */
[----:B------:R-:W-:-:S03]  /*6970*/  NOP ;  /* 0x0000000000007918 */ /* 0x000fc60000000000 */
[----:B------:R-:W-:Y:S03]  /*6980*/  HGMMA.64x256x16.F32.BF16 R24, gdesc[UR52], R24, gsb0 ;  /* 0x03e00000341879f0 */ /* 0x000fe60008001818 */
[----:B------:R-:W-:Y:S02]  /*6990*/  WARPGROUP.DEPBAR.LE gsb0, 0x0 ;  /* 0x00008000000079c5 */ /* 0x000fe40000010000 */
        /* <DEDUP_REMOVED lines=64> */
[----:B-1----:R-:W3:Y:S04]  /*6da0*/  LDL.LU.64 R150, [R1+0x8d8] ;  /* 0x0008d80001967983 */ /* 0x002ee80000300a00 */
        /* <DEDUP_REMOVED lines=63> */
[----:B------:R-:W-:-:S02]  /*71a0*/  R2UR UR55, R2 ;  /* 0x00000000023772ca */ /* 0x000fc400000e0000 */
[----:B------:R-:W1:Y:S01]  /*71b0*/  LDC R2, c[0x0][0x230] ;  /* 0x00008c00ff027b82 */ /* 0x000e620000000800 */
[----:B---3--:R-:W-:-:S06]  /*71c0*/  WARPGROUP.ARRIVE ;  /* 0x00000000000079c5 */ /* 0x008fcc0000000000 */
        /* <DEDUP_REMOVED lines=14> */
[----:B------:R-:W-:Y:S04]  /*72b0*/  STL.64 [R1], R124 ;  /* 0x0000007c01007387 */ /* 0x000fe80000100a00 */
        /* <DEDUP_REMOVED lines=63> */
[----:B---3--:R-:W2:Y:S04]  /*76b0*/  LDL.LU.64 R150, [R1+0x6d8] ;  /* 0x0006d80001967983 */ /* 0x008ea80000300a00 */
        /* <DEDUP_REMOVED lines=13> */
[----:B------:R-:W-:Y:S01]  /*7790*/  UIADD3 UR50, UR50, 0x40, URZ ;  /* 0x0000004032327890 */ /* 0x000fe2000fffe03f */
[----:B------:R-:W-:-:S05]  /*77a0*/  LOP3.LUT R0, R0, 0x1, RZ, 0x3c, !PT ;  /* 0x0000000100007812 */ /* 0x000fca00078e3cff */
[----:B-1----:R-:W-:Y:S01]  /*77b0*/  ISETP.LE.AND P0, PT, R2, UR50, PT ;  /* 0x0000003202007c0c */ /* 0x002fe2000bf03270 */
        /* <DEDUP_REMOVED lines=15> */
[----:B----4-:R-:W-:Y:S05]  /*78b0*/  @!P0 BRA `(.L_x_49) ;  /* 0xffffffd4006c8947 */ /* 0x010fea000383ffff */
.L_x_47:
[----:B------:R-:W3:Y:S04]  /*78c0*/  LDL.LU R19, [R1+0x440] ;  /* 0x0004400001137983 */ /* 0x000ee80000300800 */
[----:B------:R-:W5:Y:S04]  /*78d0*/  LDL.LU R18, [R1+0x454] ;  /* 0x0004540001127983 */ /* 0x000f680000300800 */
[----:B------:R-:W2:Y:S04]  /*78e0*/  LDL.LU R17, [R1+0x450] ;  /* 0x0004500001117983 */ /* 0x000ea80000300800 */
[----:B------:R-:W3:Y:S04]  /*78f0*/  LDL.LU R16, [R1+0x464] ;  /* 0x0004640001107983 */ /* 0x000ee80000300800 */
        /* <DEDUP_REMOVED lines=10> */
[----:B----4-:R-:W4:Y:S04]  /*79a0*/  LDL.LU R9, [R1+0x4d8] ;  /* 0x0004d80001097983 */ /* 0x010f280000300800 */
[----:B------:R-:W4:Y:S04]  /*79b0*/  LDL.LU R7, [R1+0x4f4] ;  /* 0x0004f40001077983 */ /* 0x000f280000300800 */
[----:B------:R-:W4:Y:S04]  /*79c0*/  LDL.LU R6, [R1+0x4f0] ;  /* 0x0004f00001067983 */ /* 0x000f280000300800 */
[----:B------:R-:W4:Y:S04]  /*79d0*/  LDL.LU R20, [R1+0x444] ;  /* 0x0004440001147983 */ /* 0x000f280000300800 */
[----:B------:R-:W2:Y:S04]  /*79e0*/  LDL.LU R8, [R1+0x664] ;  /* 0x0006640001087983 */ /* 0x000ea80000300800 */
[----:B------:R-:W1:Y:S04]  /*79f0*/  LDL.LU R0, [R1+0x668] ;  /* 0x0006680001007983 */ /* 0x000e680000300800 */
[----:B------:R-:W-:Y:S04]  /*7a00*/  STL [R1+0x810], R49 ;  /* 0x0008103101007387 */ /* 0x000fe80000100800 */
        /* <DEDUP_REMOVED lines=72> */
[----:B------:R-:W-:Y:S01]  /*7e90*/  STL [R1+0x6ec], R122 ;  /* 0x0006ec7a01007387 */ /* 0x000fe20000100800 */
[----:B-----5:R-:W-:Y:S01]  /*7ea0*/  IMAD.MOV.U32 R178, RZ, RZ, R18 ;  /* 0x000000ffffb27224 */ /* 0x020fe200078e0012 */
[----:B--2---:R-:W-:-:S02]  /*7eb0*/  R2UR UR6, R8 ;  /* 0x00000000080672ca */ /* 0x004fc400000e0000 */
[----:B------:R-:W-:Y:S01]  /*7ec0*/  STL [R1+0x6e8], R123 ;  /* 0x0006e87b01007387 */ /* 0x000fe20000100800 */
[----:B------:R-:W-:Y:S01]  /*7ed0*/  IMAD.MOV.U32 R177, RZ, RZ, R17 ;  /* 0x000000ffffb17224 */ /* 0x000fe200078e0011 */
[----:B-1----:R-:W-:Y:S02]  /*7ee0*/  R2UR UR5, R0 ;  /* 0x00000000000572ca */ /* 0x002fe400000e0000 */
        /* <DEDUP_REMOVED lines=27> */
[----:B------:R1:W-:Y:S04]  /*80a0*/  STL [R1+0x678], R151 ;  /* 0x0006789701007387 */ /* 0x0003e80000100800 */
[----:B------:R-:W-:Y:S04]  /*80b0*/  STL [R1+0x66c], R252 ;  /* 0x00066cfc01007387 */ /* 0x000fe80000100800 */
[----:B------:R-:W2:Y:S04]  /*80c0*/  LDL.LU R198, [R1+0x404] ;  /* 0x0004040001c67983 */ /* 0x000ea80000300800 */
[----:B------:R-:W2:Y:S04]  /*80d0*/  LDL.LU R197, [R1+0x400] ;  /* 0x0004000001c57983 */ /* 0x000ea80000300800 */
[----:B------:R-:W5:Y:S04]  /*80e0*/  LDL.LU R196, [R1+0x40c] ;  /* 0x00040c0001c47983 */ /* 0x000f680000300800 */
[----:B------:R-:W5:Y:S04]  /*80f0*/  LDL.LU R195, [R1+0x408] ;  /* 0x0004080001c37983 */ /* 0x000f680000300800 */
[----:B------:R-:W2:Y:S04]  /*8100*/  LDL.LU R194, [R1+0x414] ;  /* 0x0004140001c27983 */ /* 0x000ea80000300800 */
[----:B------:R-:W2:Y:S04]  /*8110*/  LDL.LU R193, [R1+0x410] ;  /* 0x0004100001c17983 */ /* 0x000ea80000300800 */
[----:B------:R-:W1:Y:S04]  /*8120*/  LDL.LU R192, [R1+0x41c] ;  /* 0x00041c0001c07983 */ /* 0x000e680000300800 */
[----:B------:R-:W1:Y:S04]  /*8130*/  LDL.LU R191, [R1+0x418] ;  /* 0x0004180001bf7983 */ /* 0x000e680000300800 */
[----:B------:R-:W5:Y:S04]  /*8140*/  LDL.LU R190, [R1+0x424] ;  /* 0x0004240001be7983 */ /* 0x000f680000300800 */
[----:B------:R-:W5:Y:S04]  /*8150*/  LDL.LU R189, [R1+0x420] ;  /* 0x0004200001bd7983 */ /* 0x000f680000300800 */
[----:B------:R-:W2:Y:S04]  /*8160*/  LDL.LU R188, [R1+0x42c] ;  /* 0x00042c0001bc7983 */ /* 0x000ea80000300800 */
[----:B------:R-:W2:Y:S04]  /*8170*/  LDL.LU R187, [R1+0x428] ;  /* 0x0004280001bb7983 */ /* 0x000ea80000300800 */
[----:B------:R-:W2:Y:S04]  /*8180*/  LDL.LU R186, [R1+0x434] ;  /* 0x0004340001ba7983 */ /* 0x000ea80000300800 */
[----:B------:R-:W2:Y:S04]  /*8190*/  LDL.LU R185, [R1+0x430] ;  /* 0x0004300001b97983 */ /* 0x000ea80000300800 */
[----:B------:R-:W2:Y:S04]  /*81a0*/  LDL.LU R184, [R1+0x43c] ;  /* 0x00043c0001b87983 */ /* 0x000ea80000300800 */
[----:B------:R-:W2:Y:S01]  /*81b0*/  LDL.LU R183, [R1+0x438] ;  /* 0x0004380001b77983 */ /* 0x000ea20000300800 */
[----:B---3--:R-:W-:-:S02]  /*81c0*/  IMAD.MOV.U32 R170, RZ, RZ, R14 ;  /* 0x000000ffffaa7224 */ /* 0x008fc400078e000e */
[----:B----4-:R-:W-:Y:S01]  /*81d0*/  IMAD.MOV.U32 R182, RZ, RZ, R20 ;  /* 0x000000ffffb67224 */ /* 0x010fe200078e0014 */
[----:B------:R-:W3:Y:S01]  /*81e0*/  LDL.LU R180, [R1+0x44c] ;  /* 0x00044c0001b47983 */ /* 0x000ee20000300800 */
[----:B------:R-:W-:-:S03]  /*81f0*/  IMAD.MOV.U32 R181, RZ, RZ, R19 ;  /* 0x000000ffffb57224 */ /* 0x000fc600078e0013 */
[----:B------:R-:W3:Y:S04]  /*8200*/  LDL.LU R179, [R1+0x448] ;  /* 0x0004480001b37983 */ /* 0x000ee80000300800 */
[----:B------:R-:W4:Y:S04]  /*8210*/  LDL.LU R176, [R1+0x45c] ;  /* 0x00045c0001b07983 */ /* 0x000f280000300800 */
[----:B------:R-:W4:Y:S04]  /*8220*/  LDL.LU R175, [R1+0x458] ;  /* 0x0004580001af7983 */ /* 0x000f280000300800 */
[----:B------:R-:W2:Y:S04]  /*8230*/  LDL.LU R172, [R1+0x46c] ;  /* 0x00046c0001ac7983 */ /* 0x000ea80000300800 */
        /* <DEDUP_REMOVED lines=20> */
[----:B------:R-:W2:Y:S01]  /*8380*/  LDL.LU R21, [R1+0x4c0] ;  /* 0x0004c00001157983 */ /* 0x000ea20000300800 */
[----:B------:R-:W-:-:S03]  /*8390*/  IMAD.MOV.U32 R169, RZ, RZ, R13 ;  /* 0x000000ffffa97224 */ /* 0x000fc600078e000d */
[----:B------:R-:W2:Y:S01]  /*83a0*/  LDL.LU R18, [R1+0x4d4] ;  /* 0x0004d40001127983 */ /* 0x000ea20000300800 */
[----:B------:R-:W-:-:S03]  /*83b0*/  IMAD.MOV.U32 R20, RZ, RZ, R12 ;  /* 0x000000ffff147224 */ /* 0x000fc600078e000c */
[----:B------:R-:W2:Y:S01]  /*83c0*/  LDL.LU R17, [R1+0x4d0] ;  /* 0x0004d00001117983 */ /* 0x000ea20000300800 */
[----:B------:R-:W-:-:S03]  /*83d0*/  IMAD.MOV.U32 R19, RZ, RZ, R11 ;  /* 0x000000ffff137224 */ /* 0x000fc600078e000b */
[----:B------:R-:W2:Y:S04]  /*83e0*/  LDL.LU R14, [R1+0x4e4] ;  /* 0x0004e400010e7983 */ /* 0x000ea80000300800 */
[----:B------:R-:W2:Y:S04]  /*83f0*/  LDL.LU R13, [R1+0x4e0] ;  /* 0x0004e000010d7983 */ /* 0x000ea80000300800 */
[----:B------:R-:W2:Y:S01]  /*8400*/  LDL.LU R12, [R1+0x4ec] ;  /* 0x0004ec00010c7983 */ /* 0x000ea20000300800 */
[----:B------:R-:W-:-:S03]  /*8410*/  IMAD.MOV.U32 R174, RZ, RZ, R16 ;  /* 0x000000ffffae7224 */ /* 0x000fc600078e0010 */
[----:B------:R-:W2:Y:S01]  /*8420*/  LDL.LU R11, [R1+0x4e8] ;  /* 0x0004e800010b7983 */ /* 0x000ea20000300800 */
[----:B------:R-:W-:Y:S02]  /*8430*/  IMAD.MOV.U32 R173, RZ, RZ, R15 ;  /* 0x000000ffffad7224 */ /* 0x000fe400078e000f */
[----:B------:R-:W-:Y:S01]  /*8440*/  IMAD.MOV.U32 R16, RZ, RZ, R10 ;  /* 0x000000ffff107224 */ /* 0x000fe200078e000a */
[----:B------:R-:W-:Y:S01]  /*8450*/  F2FP.BF16.F32.PACK_AB R24, R25, R24 ;  /* 0x000000181918723e */ /* 0x000fe200000010ff */
[----:B------:R-:W-:Y:S01]  /*8460*/  IMAD.MOV.U32 R15, RZ, RZ, R9 ;  /* 0x000000ffff0f7224 */ /* 0x000fe200078e0009 */
[----:B------:R-:W-:Y:S01]  /*8470*/  F2FP.BF16.F32.PACK_AB R32, R33, R32 ;  /* 0x000000202120723e */ /* 0x000fe200000010ff */
[----:B------:R-:W-:Y:S01]  /*8480*/  IMAD.MOV.U32 R10, RZ, RZ, R7 ;  /* 0x000000ffff0a7224 */ /* 0x000fe200078e0007 */
[----:B------:R-:W-:Y:S01]  /*8490*/  F2FP.BF16.F32.PACK_AB R40, R41, R40 ;  /* 0x000000282928723e */ /* 0x000fe200000010ff */
[----:B------:R-:W-:Y:S01]  /*84a0*/  IMAD.MOV.U32 R9, RZ, RZ, R6 ;  /* 0x000000ffff097224 */ /* 0x000fe200078e0006 */
[----:B------:R-:W2:Y:S04]  /*84b0*/  LDL.LU R7, [R1+0x4fc] ;  /* 0x0004fc0001077983 */ /* 0x000ea80000300800 */
[----:B------:R-:W2:Y:S01]  /*84c0*/  LDL.LU R6, [R1+0x4f8] ;  /* 0x0004f80001067983 */ /* 0x000ea20000300800 */
[----:B------:R-:W-:-:S02]  /*84d0*/  F2FP.BF16.F32.PACK_AB R0, R182, R181 ;  /* 0x000000b5b600723e */ /* 0x000fc400000010ff */
[----:B------:R-:W-:Y:S01]  /*84e0*/  F2FP.BF16.F32.PACK_AB R8, R178, R177 ;  /* 0x000000b1b208723e */ /* 0x000fe200000010ff */
[----:B------:R-:W-:Y:S06]  /*84f0*/  BAR.SYNC.DEFER_BLOCKING 0x0 ;  /* 0x0000000000007b1d */ /* 0x000fec0000010000 */
[----:B------:R4:W-:Y:S01]  /*8500*/  STL [R1+0x630], R0 ;  /* 0x0006300001007387 */ /* 0x0009e20000100800 */
[----:B------:R-:W-:Y:S02]  /*8510*/  IMAD.MOV.U32 R178, RZ, RZ, R5 ;  /* 0x000000ffffb27224 */ /* 0x000fe400078e0005 */
[----:B------:R-:W-:Y:S01]  /*8520*/  IMAD.MOV.U32 R177, RZ, RZ, R4 ;  /* 0x000000ffffb17224 */ /* 0x000fe200078e0004 */
[----:B-1----:R-:W-:Y:S01]  /*8530*/  F2FP.BF16.F32.PACK_AB R151, R192, R191 ;  /* 0x000000bfc097723e */ /* 0x002fe200000010ff */
[----:B------:R-:W1:Y:S01]  /*8540*/  @!P2 SYNCS.CCTL.IV [UR48+0x10000] ;  /* 0x01000000ff00a9b1 */ /* 0x000e620008000030 */
[----:B-----5:R-:W-:-:S02]  /*8550*/  F2FP.BF16.F32.PACK_AB R128, R190, R189 ;  /* 0x000000bdbe80723e */ /* 0x020fc400000010ff */
[----:B---3--:R-:W-:-:S05]  /*8560*/  F2FP.BF16.F32.PACK_AB R49, R180, R179 ;  /* 0x000000b3b431723e */ /* 0x008fca00000010ff */
[----:B------:R3:W-:Y:S01]  /*8570*/  STL [R1+0x634], R49 ;  /* 0x0006343101007387 */ /* 0x0007e20000100800 */
[----:B----4-:R-:W-:-:S03]  /*8580*/  F2FP.BF16.F32.PACK_AB R0, R176, R175 ;  /* 0x000000afb000723e */ /* 0x010fc600000010ff */
[----:B------:R2:W-:Y:S04]  /*8590*/  STL [R1+0x638], R8 ;  /* 0x0006380801007387 */ /* 0x0005e80000100800 */
[----:B------:R4:W-:Y:S01]  /*85a0*/  STL [R1+0x63c], R0 ;  /* 0x00063c0001007387 */ /* 0x0009e20000100800 */
[----:B---3--:R-:W-:Y:S02]  /*85b0*/  F2FP.BF16.F32.PACK_AB R49, R174, R173 ;  /* 0x000000adae31723e */ /* 0x008fe400000010ff */
[----:B--2---:R-:W-:-:S03]  /*85c0*/  F2FP.BF16.F32.PACK_AB R8, R172, R171 ;  /* 0x000000abac08723e */ /* 0x004fc600000010ff */
[----:B------:R-:W-:Y:S01]  /*85d0*/  STL [R1+0x620], R49 ;  /* 0x0006203101007387 */ /* 0x000fe20000100800 */
[----:B----4-:R-:W-:-:S03]  /*85e0*/  F2FP.BF16.F32.PACK_AB R0, R170, R169 ;  /* 0x000000a9aa00723e */ /* 0x010fc600000010ff */
[----:B------:R-:W-:Y:S01]  /*85f0*/  STL [R1+0x624], R8 ;  /* 0x0006240801007387 */ /* 0x000fe20000100800 */
[----:B------:R-:W-:-:S03]  /*8600*/  F2FP.BF16.F32.PACK_AB R252, R168, R167 ;  /* 0x000000a7a8fc723e */ /* 0x000fc600000010ff */
[----:B------:R2:W-:Y:S04]  /*8610*/  STL [R1+0x628], R0 ;  /* 0x0006280001007387 */ /* 0x0005e80000100800 */
[----:B------:R-:W-:Y:S01]  /*8620*/  STL [R1+0x670], R252 ;  /* 0x000670fc01007387 */ /* 0x000fe20000100800 */
[----:B--2---:R-:W-:Y:S02]  /*8630*/  F2FP.BF16.F32.PACK_AB R0, R20, R19 ;  /* 0x000000131400723e */ /* 0x004fe400000010ff */
[----:B------:R-:W-:Y:S02]  /*8640*/  F2FP.BF16.F32.PACK_AB R129, R188, R187 ;  /* 0x000000bbbc81723e */ /* 0x000fe400000010ff */
[----:B------:R-:W-:Y:S02]  /*8650*/  F2FP.BF16.F32.PACK_AB R130, R186, R185 ;  /* 0x000000b9ba82723e */ /* 0x000fe400000010ff */
[----:B------:R-:W-:-:S02]  /*8660*/  F2FP.BF16.F32.PACK_AB R131, R184, R183 ;  /* 0x000000b7b883723e */ /* 0x000fc400000010ff */
[----:B------:R-:W-:Y:S02]  /*8670*/  F2FP.BF16.F32.PACK_AB R150, R194, R193 ;  /* 0x000000c1c296723e */ /* 0x000fe400000010ff */
[----:B------:R-:W-:Y:S02]  /*8680*/  F2FP.BF16.F32.PACK_AB R144, R166, R165 ;  /* 0x000000a5a690723e */ /* 0x000fe400000010ff */
[----:B------:R-:W-:Y:S02]  /*8690*/  F2FP.BF16.F32.PACK_AB R145, R164, R163 ;  /* 0x000000a3a491723e */ /* 0x000fe400000010ff */
[----:B------:R-:W-:-:S05]  /*86a0*/  F2FP.BF16.F32.PACK_AB R8, R22, R21 ;  /* 0x000000151608723e */ /* 0x000fca00000010ff */
[----:B------:R2:W-:Y:S01]  /*86b0*/  STL [R1+0x4a0], R8 ;  /* 0x0004a00801007387 */ /* 0x0005e20000100800 */
[----:B------:R-:W-:-:S03]  /*86c0*/  F2FP.BF16.F32.PACK_AB R17, R18, R17 ;  /* 0x000000111211723e */ /* 0x000fc600000010ff */
[----:B------:R3:W-:Y:S01]  /*86d0*/  STL [R1+0x4a4], R0 ;  /* 0x0004a40001007387 */ /* 0x0007e20000100800 */
[----:B--2---:R-:W-:-:S03]  /*86e0*/  F2FP.BF16.F32.PACK_AB R8, R16, R15 ;  /* 0x0000000f1008723e */ /* 0x004fc600000010ff */
[----:B------:R-:W-:Y:S01]  /*86f0*/  STL [R1+0x4a8], R17 ;  /* 0x0004a81101007387 */ /* 0x000fe20000100800 */
[----:B---3--:R-:W-:-:S03]  /*8700*/  F2FP.BF16.F32.PACK_AB R0, R14, R13 ;  /* 0x0000000d0e00723e */ /* 0x008fc600000010ff */
[----:B------:R2:W-:Y:S01]  /*8710*/  STL [R1+0x4ac], R8 ;  /* 0x0004ac0801007387 */ /* 0x0005e20000100800 */
[----:B------:R-:W-:-:S05]  /*8720*/  F2FP.BF16.F32.PACK_AB R252, R12, R11 ;  /* 0x0000000b0cfc723e */ /* 0x000fca00000010ff */
[----:B------:R-:W-:Y:S01]  /*8730*/  STL [R1+0x674], R252 ;  /* 0x000674fc01007387 */ /* 0x000fe20000100800 */
[----:B--2---:R-:W-:-:S03]  /*8740*/  F2FP.BF16.F32.PACK_AB R8, R10, R9 ;  /* 0x000000090a08723e */ /* 0x004fc600000010ff */
[----:B------:R2:W-:Y:S04]  /*8750*/  STL [R1+0x490], R0 ;  /* 0x0004900001007387 */ /* 0x0005e80000100800 */
[----:B------:R-:W3:Y:S01]  /*8760*/  LDL.LU R192, [R1+0x50c] ;  /* 0x00050c0001c07983 */ /* 0x000ee20000300800 */
[----:B--2---:R-:W-:-:S03]  /*8770*/  F2FP.BF16.F32.PACK_AB R0, R7, R6 ;  /* 0x000000060700723e */ /* 0x004fc600000010ff */
[----:B------:R2:W-:Y:S04]  /*8780*/  STL [R1+0x498], R8 ;  /* 0x0004980801007387 */ /* 0x0005e80000100800 */
[----:B------:R-:W3:Y:S04]  /*8790*/  LDL.LU R191, [R1+0x508] ;  /* 0x0005080001bf7983 */ /* 0x000ee80000300800 */
[----:B------:R4:W-:Y:S04]  /*87a0*/  STL [R1+0x49c], R0 ;  /* 0x00049c0001007387 */ /* 0x0009e80000100800 */
[----:B------:R-:W5:Y:S04]  /*87b0*/  LDL.LU R190, [R1+0x514] ;  /* 0x0005140001be7983 */ /* 0x000f680000300800 */
        /* <DEDUP_REMOVED lines=11> */
[----:B------:R-:W4:Y:S04]  /*8870*/  LDL.LU R176, [R1+0x54c] ;  /* 0x00054c0001b07983 */ /* 0x000f280000300800 */
[----:B------:R-:W4:Y:S04]  /*8880*/  LDL.LU R175, [R1+0x548] ;  /* 0x0005480001af7983 */ /* 0x000f280000300800 */
[----:B------:R-:W3:Y:S04]  /*8890*/  LDL.LU R194, [R1+0x504] ;  /* 0x0005040001c27983 */ /* 0x000ee80000300800 */
[----:B------:R-:W3:Y:S04]  /*88a0*/  LDL.LU R193, [R1+0x500] ;  /* 0x0005000001c17983 */ /* 0x000ee80000300800 */
[----:B------:R-:W5:Y:S04]  /*88b0*/  LDL.LU R172, [R1+0x55c] ;  /* 0x00055c0001ac7983 */ /* 0x000f680000300800 */
[----:B------:R-:W5:Y:S04]  /*88c0*/  LDL.LU R171, [R1+0x558] ;  /* 0x0005580001ab7983 */ /* 0x000f680000300800 */
[----:B------:R-:W3:Y:S04]  /*88d0*/  LDL.LU R170, [R1+0x564] ;  /* 0x0005640001aa7983 */ /* 0x000ee80000300800 */
[----:B------:R-:W3:Y:S04]  /*88e0*/  LDL.LU R169, [R1+0x560] ;  /* 0x0005600001a97983 */ /* 0x000ee80000300800 */
[----:B------:R-:W3:Y:S04]  /*88f0*/  LDL.LU R168, [R1+0x56c] ;  /* 0x00056c0001a87983 */ /* 0x000ee80000300800 */
[----:B------:R-:W3:Y:S01]  /*8900*/  LDL.LU R167, [R1+0x568] ;  /* 0x0005680001a77983 */ /* 0x000ee20000300800 */
[----:B------:R-:W-:-:S03]  /*8910*/  F2FP.BF16.F32.PACK_AB R146, R162, R161 ;  /* 0x000000a1a292723e */ /* 0x000fc600000010ff */
        /* <DEDUP_REMOVED lines=38> */
[----:B------:R-:W3:Y:S01]  /*8b80*/  LDL.LU R4, [R1+0x5f0] ;  /* 0x0005f00001047983 */ /* 0x000ee20000300800 */
[----:B------:R-:W-:-:S02]  /*8b90*/  IMAD.MOV.U32 R174, RZ, RZ, R3 ;  /* 0x000000ffffae7224 */ /* 0x000fc400078e0003 */
[----:B------:R-:W-:Y:S01]  /*8ba0*/  IMAD.MOV.U32 R173, RZ, RZ, R2 ;  /* 0x000000ffffad7224 */ /* 0x000fe200078e0002 */
[----:B------:R-:W3:Y:S04]  /*8bb0*/  LDL.LU R3, [R1+0x5fc] ;  /* 0x0005fc0001037983 */ /* 0x000ee80000300800 */
[----:B------:R-:W3:Y:S01]  /*8bc0*/  LDL.LU R2, [R1+0x5f8] ;  /* 0x0005f80001027983 */ /* 0x000ee20000300800 */
[----:B--2---:R-:W-:Y:S02]  /*8bd0*/  F2FP.BF16.F32.PACK_AB R8, R178, R177 ;  /* 0x000000b1b208723e */ /* 0x004fe400000010ff */
[----:B------:R-:W-:-:S03]  /*8be0*/  F2FP.BF16.F32.PACK_AB R49, R174, R173 ;  /* 0x000000adae31723e */ /* 0x000fc600000010ff */
[----:B------:R5:W-:Y:S01]  /*8bf0*/  STL [R1+0x460], R8 ;  /* 0x0004600801007387 */ /* 0x000be20000100800 */
[----:B------:R-:W-:Y:S02]  /*8c00*/  F2FP.BF16.F32.PACK_AB R148, R198, R197 ;  /* 0x000000c5c694723e */ /* 0x000fe400000010ff */
[----:B------:R-:W-:Y:S02]  /*8c10*/  F2FP.BF16.F32.PACK_AB R149, R196, R195 ;  /* 0x000000c3c495723e */ /* 0x000fe400000010ff */
[----:B----4-:R-:W-:-:S05]  /*8c20*/  F2FP.BF16.F32.PACK_AB R0, R176, R175 ;  /* 0x000000afb000723e */ /* 0x010fca00000010ff */
[----:B------:R3:W-:Y:S04]  /*8c30*/  STL [R1+0x464], R0 ;  /* 0x0004640001007387 */ /* 0x0007e80000100800 */
[----:B------:R2:W-:Y:S01]  /*8c40*/  STL [R1+0x468], R49 ;  /* 0x0004683101007387 */ /* 0x0005e20000100800 */
[----:B-----5:R-:W-:Y:S02]  /*8c50*/  F2FP.BF16.F32.PACK_AB R8, R172, R171 ;  /* 0x000000abac08723e */ /* 0x020fe400000010ff */
[----:B---3--:R-:W-:-:S03]  /*8c60*/  F2FP.BF16.F32.PACK_AB R0, R170, R169 ;  /* 0x000000a9aa00723e */ /* 0x008fc600000010ff */
[----:B------:R3:W-:Y:S04]  /*8c70*/  STL [R1+0x46c], R8 ;  /* 0x00046c0801007387 */ /* 0x0007e80000100800 */
[----:B------:R4:W-:Y:S01]  /*8c80*/  STL [R1+0x450], R0 ;  /* 0x0004500001007387 */ /* 0x0009e20000100800 */
[----:B--2---:R-:W-:Y:S02]  /*8c90*/  F2FP.BF16.F32.PACK_AB R49, R168, R167 ;  /* 0x000000a7a831723e */ /* 0x004fe400000010ff */
[----:B---3--:R-:W-:-:S03]  /*8ca0*/  F2FP.BF16.F32.PACK_AB R8, R166, R165 ;  /* 0x000000a5a608723e */ /* 0x008fc600000010ff */
[----:B------:R-:W-:Y:S01]  /*8cb0*/  STL [R1+0x454], R49 ;  /* 0x0004543101007387 */ /* 0x000fe20000100800 */
[----:B----4-:R-:W-:-:S03]  /*8cc0*/  F2FP.BF16.F32.PACK_AB R0, R164, R163 ;  /* 0x000000a3a400723e */ /* 0x010fc600000010ff */
[----:B------:R-:W-:Y:S04]  /*8cd0*/  STL [R1+0x458], R8 ;  /* 0x0004580801007387 */ /* 0x000fe80000100800 */
[----:B------:R2:W-:Y:S02]  /*8ce0*/  STL [R1+0x45c], R0 ;  /* 0x00045c0001007387 */ /* 0x0005e40000100800 */
[----:B--2---:R-:W-:-:S05]  /*8cf0*/  F2FP.BF16.F32.PACK_AB R0, R18, R17 ;  /* 0x000000111200723e */ /* 0x004fca00000010ff */
[----:B------:R2:W-:Y:S01]  /*8d00*/  STL [R1+0x420], R0 ;  /* 0x0004200001007387 */ /* 0x0005e20000100800 */
[----:B------:R-:W-:-:S05]  /*8d10*/  F2FP.BF16.F32.PACK_AB R8, R16, R15 ;  /* 0x0000000f1008723e */ /* 0x000fca00000010ff */
[----:B------:R3:W-:Y:S01]  /*8d20*/  STL [R1+0x424], R8 ;  /* 0x0004240801007387 */ /* 0x0007e20000100800 */
[----:B------:R-:W-:Y:S02]  /*8d30*/  F2FP.BF16.F32.PACK_AB R13, R14, R13 ;  /* 0x0000000d0e0d723e */ /* 0x000fe400000010ff */
[----:B--2---:R-:W-:-:S03]  /*8d40*/  F2FP.BF16.F32.PACK_AB R0, R12, R11 ;  /* 0x0000000b0c00723e */ /* 0x004fc600000010ff */
[----:B------:R-:W-:Y:S04]  /*8d50*/  STL [R1+0x428], R13 ;  /* 0x0004280d01007387 */ /* 0x000fe80000100800 */
[----:B------:R2:W-:Y:S01]  /*8d60*/  STL [R1+0x42c], R0 ;  /* 0x00042c0001007387 */ /* 0x0005e20000100800 */
[----:B---3--:R-:W-:Y:S02]  /*8d70*/  F2FP.BF16.F32.PACK_AB R8, R10, R9 ;  /* 0x000000090a08723e */ /* 0x008fe400000010ff */
[----:B------:R-:W-:-:S03]  /*8d80*/  F2FP.BF16.F32.PACK_AB R6, R7, R6 ;  /* 0x000000060706723e */ /* 0x000fc600000010ff */
[----:B------:R3:W-:Y:S04]  /*8d90*/  STL [R1+0x410], R8 ;  /* 0x0004100801007387 */ /* 0x0007e80000100800 */
[----:B------:R-:W-:Y:S01]  /*8da0*/  STL [R1+0x414], R6 ;  /* 0x0004140601007387 */ /* 0x000fe20000100800 */
[----:B--2---:R-:W-:-:S03]  /*8db0*/  F2FP.BF16.F32.PACK_AB R0, R5, R4 ;  /* 0x000000040500723e */ /* 0x004fc600000010ff */
[----:B------:R-:W2:Y:S04]  /*8dc0*/  LDL.LU R53, [R1+0x204] ;  /* 0x0002040001357983 */ /* 0x000ea80000300800 */
[----:B------:R4:W-:Y:S04]  /*8dd0*/  STL [R1+0x418], R0 ;  /* 0x0004180001007387 */ /* 0x0009e80000100800 */
[----:B------:R-:W2:Y:S04]  /*8de0*/  LDL.LU R52, [R1+0x200] ;  /* 0x0002000001347983 */ /* 0x000ea80000300800 */
[----:B------:R-:W5:Y:S04]  /*8df0*/  LDL.LU R51, [R1+0x20c] ;  /* 0x00020c0001337983 */ /* 0x000f680000300800 */
[----:B------:R-:W5:Y:S04]  /*8e00*/  LDL.LU R50, [R1+0x208] ;  /* 0x0002080001327983 */ /* 0x000f680000300800 */
[----:B------:R-:W2:Y:S04]  /*8e10*/  LDL.LU R49, [R1+0x214] ;  /* 0x0002140001317983 */ /* 0x000ea80000300800 */
[----:B---3--:R-:W2:Y:S04]  /*8e20*/  LDL.LU R8, [R1+0x210] ;  /* 0x0002100001087983 */ /* 0x008ea80000300800 */
[----:B----4-:R-:W3:Y:S04]  /*8e30*/  LDL.LU R0, [R1+0x21c] ;  /* 0x00021c0001007983 */ /* 0x010ee80000300800 */
[----:B------:R-:W3:Y:S04]  /*8e40*/  LDL.LU R251, [R1+0x218] ;  /* 0x0002180001fb7983 */ /* 0x000ee80000300800 */
[----:B------:R-:W4:Y:S04]  /*8e50*/  LDL.LU R250, [R1+0x224] ;  /* 0x0002240001fa7983 */ /* 0x000f280000300800 */
[----:B------:R-:W4:Y:S04]  /*8e60*/  LDL.LU R249, [R1+0x220] ;  /* 0x0002200001f97983 */ /* 0x000f280000300800 */
[----:B------:R-:W5:Y:S04]  /*8e70*/  LDL.LU R248, [R1+0x22c] ;  /* 0x00022c0001f87983 */ /* 0x000f680000300800 */
[----:B------:R-:W5:Y:S04]  /*8e80*/  LDL.LU R247, [R1+0x228] ;  /* 0x0002280001f77983 */ /* 0x000f680000300800 */
[----:B------:R-:W3:Y:S04]  /*8e90*/  LDL.LU R246, [R1+0x234] ;  /* 0x0002340001f67983 */ /* 0x000ee80000300800 */
[----:B------:R-:W3:Y:S04]  /*8ea0*/  LDL.LU R245, [R1+0x230] ;  /* 0x0002300001f57983 */ /* 0x000ee80000300800 */
[----:B------:R-:W3:Y:S04]  /*8eb0*/  LDL.LU R244, [R1+0x23c] ;  /* 0x00023c0001f47983 */ /* 0x000ee80000300800 */
[----:B------:R-:W3:Y:S04]  /*8ec0*/  LDL.LU R243, [R1+0x238] ;  /* 0x0002380001f37983 */ /* 0x000ee80000300800 */
[----:B------:R-:W2:Y:S04]  /*8ed0*/  LDL.LU R242, [R1+0x244] ;  /* 0x0002440001f27983 */ /* 0x000ea80000300800 */
[----:B------:R-:W2:Y:S04]  /*8ee0*/  LDL.LU R241, [R1+0x240] ;  /* 0x0002400001f17983 */ /* 0x000ea80000300800 */
        /* <DEDUP_REMOVED lines=127> */
[----:B----4-:R-:W-:-:S02]  /*96e0*/  F2FP.BF16.F32.PACK_AB R112, R250, R249 ;  /* 0x000000f9fa70723e */ /* 0x010fc400000010ff */
[----:B-----5:R-:W-:Y:S02]  /*96f0*/  F2FP.BF16.F32.PACK_AB R249, R240, R239 ;  /* 0x000000eff0f9723e */ /* 0x020fe400000010ff */
[----:B--2---:R-:W-:Y:S02]  /*9700*/  F2FP.BF16.F32.PACK_AB R240, R234, R233 ;  /* 0x000000e9eaf0723e */ /* 0x004fe400000010ff */
[----:B---3--:R-:W-:Y:S02]  /*9710*/  F2FP.BF16.F32.PACK_AB R233, R224, R223 ;  /* 0x000000dfe0e9723e */ /* 0x008fe400000010ff */
[----:B------:R-:W-:Y:S02]  /*9720*/  F2FP.BF16.F32.PACK_AB R224, R218, R217 ;  /* 0x000000d9dae0723e */ /* 0x000fe400000010ff */
[----:B------:R-:W-:Y:S02]  /*9730*/  F2FP.BF16.F32.PACK_AB R217, R208, R207 ;  /* 0x000000cfd0d9723e */ /* 0x000fe400000010ff */
[----:B------:R-:W-:-:S02]  /*9740*/  F2FP.BF16.F32.PACK_AB R113, R248, R247 ;  /* 0x000000f7f871723e */ /* 0x000fc400000010ff */
[----:B------:R-:W-:Y:S02]  /*9750*/  F2FP.BF16.F32.PACK_AB R248, R242, R241 ;  /* 0x000000f1f2f8723e */ /* 0x000fe400000010ff */
[----:B------:R-:W-:Y:S02]  /*9760*/  F2FP.BF16.F32.PACK_AB R241, R232, R231 ;  /* 0x000000e7e8f1723e */ /* 0x000fe400000010ff */
[----:B------:R-:W-:Y:S02]  /*9770*/  F2FP.BF16.F32.PACK_AB R208, R202, R201 ;  /* 0x000000c9cad0723e */ /* 0x000fe400000010ff */
[----:B------:R-:W-:Y:S02]  /*9780*/  F2FP.BF16.F32.PACK_AB R232, R226, R225 ;  /* 0x000000e1e2e8723e */ /* 0x000fe400000010ff */
[----:B------:R-:W-:Y:S02]  /*9790*/  F2FP.BF16.F32.PACK_AB R225, R216, R215 ;  /* 0x000000d7d8e1723e */ /* 0x000fe400000010ff */
[----:B------:R-:W-:-:S02]  /*97a0*/  F2FP.BF16.F32.PACK_AB R134, R49, R8 ;  /* 0x000000083186723e */ /* 0x000fc400000010ff */
[----:B------:R-:W-:Y:S01]  /*97b0*/  F2FP.BF16.F32.PACK_AB R216, R210, R209 ;  /* 0x000000d1d2d8723e */ /* 0x000fe200000010ff */
[----:B------:R-:W2:Y:S01]  /*97c0*/  LDL.LU R49, [R1+0x4] ;  /* 0x0000040001317983 */ /* 0x000ea20000300800 */
[----:B------:R-:W-:Y:S02]  /*97d0*/  F2FP.BF16.F32.PACK_AB R209, R200, R199 ;  /* 0x000000c7c8d1723e */ /* 0x000fe400000010ff */
[----:B------:R-:W-:Y:S01]  /*97e0*/  F2FP.BF16.F32.PACK_AB R133, R51, R50 ;  /* 0x000000323385723e */ /* 0x000fe200000010ff */
[----:B------:R-:W2:Y:S01]  /*97f0*/  LDL.LU R8, [R1] ;  /* 0x0000000001087983 */ /* 0x000ea20000300800 */
[----:B------:R-:W-:-:S03]  /*9800*/  F2FP.BF16.F32.PACK_AB R132, R53, R52 ;  /* 0x000000343584723e */ /* 0x000fc600000010ff */
[----:B------:R-:W3:Y:S01]  /*9810*/  LDL.LU R50, [R1+0xc] ;  /* 0x00000c0001327983 */ /* 0x000ee20000300800 */
[----:B------:R-:W-:Y:S02]  /*9820*/  F2FP.BF16.F32.PACK_AB R200, R194, R193 ;  /* 0x000000c1c2c8723e */ /* 0x000fe400000010ff */
[----:B------:R-:W-:Y:S02]  /*9830*/  F2FP.BF16.F32.PACK_AB R201, R192, R191 ;  /* 0x000000bfc0c9723e */ /* 0x000fe400000010ff */
[----:B------:R-:W-:Y:S02]  /*9840*/  F2FP.BF16.F32.PACK_AB R192, R186, R185 ;  /* 0x000000b9bac0723e */ /* 0x000fe400000010ff */
        /* <DEDUP_REMOVED lines=13> */
[----:B------:R-:W3:Y:S04]  /*9920*/  LDL.LU R9, [R1+0x8] ;  /* 0x0000080001097983 */ /* 0x000ee80000300800 */
[----:B------:R-:W4:Y:S04]  /*9930*/  LDL.LU R51, [R1+0x14] ;  /* 0x0000140001337983 */ /* 0x000f280000300800 */
[----:B------:R-:W4:Y:S04]  /*9940*/  LDL.LU R10, [R1+0x10] ;  /* 0x00001000010a7983 */ /* 0x000f280000300800 */
[----:B------:R-:W5:Y:S01]  /*9950*/  LDL.LU R52, [R1+0x1c] ;  /* 0x00001c0001347983 */ /* 0x000f620000300800 */
[----:B------:R-:W-:-:S03]  /*9960*/  F2FP.BF16.F32.PACK_AB R19, R5, R4 ;  /* 0x000000040513723e */ /* 0x000fc600000010ff */
[----:B------:R-:W5:Y:S04]  /*9970*/  LDL.LU R11, [R1+0x18] ;  /* 0x00001800010b7983 */ /* 0x000f680000300800 */
[----:B------:R-:W5:Y:S01]  /*9980*/  LDL.LU R53, [R1+0x24] ;  /* 0x0000240001357983 */ /* 0x000f620000300800 */
[----:B------:R-:W-:-:S03]  /*9990*/  F2FP.BF16.F32.PACK_AB R18, R7, R6 ;  /* 0x000000060712723e */ /* 0x000fc600000010ff */
[----:B------:R-:W5:Y:S04]  /*99a0*/  LDL.LU R4, [R1+0x20] ;  /* 0x0000200001047983 */ /* 0x000f680000300800 */
[----:B------:R-:W5:Y:S04]  /*99b0*/  LDL.LU R54, [R1+0x2c] ;  /* 0x00002c0001367983 */ /* 0x000f680000300800 */
[----:B------:R-:W5:Y:S04]  /*99c0*/  LDL.LU R5, [R1+0x28] ;  /* 0x0000280001057983 */ /* 0x000f680000300800 */
[----:B------:R-:W5:Y:S04]  /*99d0*/  LDL.LU R55, [R1+0x34] ;  /* 0x0000340001377983 */ /* 0x000f680000300800 */
[----:B------:R-:W5:Y:S01]  /*99e0*/  LDL.LU R6, [R1+0x30] ;  /* 0x0000300001067983 */ /* 0x000f620000300800 */
[----:B------:R-:W-:-:S02]  /*99f0*/  F2FP.BF16.F32.PACK_AB R135, R0, R251 ;  /* 0x000000fb0087723e */ /* 0x000fc400000010ff */
[----:B------:R-:W-:Y:S01]  /*9a00*/  F2FP.BF16.F32.PACK_AB R251, R236, R235 ;  /* 0x000000ebecfb723e */ /* 0x000fe200000010ff */
[----:B------:R-:W5:Y:S01]  /*9a10*/  LDL.LU R56, [R1+0x3c] ;  /* 0x00003c0001387983 */ /* 0x000f620000300800 */
[----:B------:R-:W-:Y:S02]  /*9a20*/  F2FP.BF16.F32.PACK_AB R235, R220, R219 ;  /* 0x000000dbdceb723e */ /* 0x000fe400000010ff */
[----:B------:R-:W-:Y:S01]  /*9a30*/  F2FP.BF16.F32.PACK_AB R219, R204, R203 ;  /* 0x000000cbccdb723e */ /* 0x000fe200000010ff */
[----:B------:R-:W5:Y:S01]  /*9a40*/  LDL.LU R7, [R1+0x38] ;  /* 0x0000380001077983 */ /* 0x000f620000300800 */
[----:B------:R-:W-:Y:S02]  /*9a50*/  F2FP.BF16.F32.PACK_AB R203, R188, R187 ;  /* 0x000000bbbccb723e */ /* 0x000fe400000010ff */
[----:B------:R-:W-:Y:S01]  /*9a60*/  F2FP.BF16.F32.PACK_AB R187, R172, R171 ;  /* 0x000000abacbb723e */ /* 0x000fe200000010ff */
[----:B------:R-:W5:Y:S01]  /*9a70*/  LDL.LU R57, [R1+0x44] ;  /* 0x0000440001397983 */ /* 0x000f620000300800 */
[----:B------:R-:W-:-:S02]  /*9a80*/  F2FP.BF16.F32.PACK_AB R171, R156, R155 ;  /* 0x0000009b9cab723e */ /* 0x000fc400000010ff */
[----:B------:R-:W-:Y:S01]  /*9a90*/  F2FP.BF16.F32.PACK_AB R115, R244, R243 ;  /* 0x000000f3f473723e */ /* 0x000fe200000010ff */
[----:B------:R-:W5:Y:S01]  /*9aa0*/  LDL.LU R12, [R1+0x40] ;  /* 0x00004000010c7983 */ /* 0x000f620000300800 */
[----:B------:R-:W-:Y:S02]  /*9ab0*/  F2FP.BF16.F32.PACK_AB R155, R14, R13 ;  /* 0x0000000d0e9b723e */ /* 0x000fe400000010ff */
[----:B------:R-:W-:Y:S01]  /*9ac0*/  F2FP.BF16.F32.PACK_AB R243, R228, R227 ;  /* 0x000000e3e4f3723e */ /* 0x000fe200000010ff */
[----:B------:R-:W5:Y:S01]  /*9ad0*/  LDL.LU R58, [R1+0x4c] ;  /* 0x00004c00013a7983 */ /* 0x000f620000300800 */
[----:B------:R-:W-:-:S03]  /*9ae0*/  F2FP.BF16.F32.PACK_AB R227, R212, R211 ;  /* 0x000000d3d4e3723e */ /* 0x000fc600000010ff */
[----:B------:R-:W5:Y:S01]  /*9af0*/  LDL.LU R13, [R1+0x48] ;  /* 0x00004800010d7983 */ /* 0x000f620000300800 */
[----:B------:R-:W-:-:S03]  /*9b00*/  F2FP.BF16.F32.PACK_AB R211, R196, R195 ;  /* 0x000000c3c4d3723e */ /* 0x000fc600000010ff */
        /* <DEDUP_REMOVED lines=8> */
[----:B------:R-:W-:-:S03]  /*9b90*/  F2FP.BF16.F32.PACK_AB R162, R22, R21 ;  /* 0x0000001516a2723e */ /* 0x000fc600000010ff */
[----:B------:R-:W5:Y:S04]  /*9ba0*/  LDL.LU R61, [R1+0x64] ;  /* 0x00006400013d7983 */ /* 0x000f680000300800 */
[----:B------:R-:W5:Y:S04]  /*9bb0*/  LDL.LU R20, [R1+0x60] ;  /* 0x0000600001147983 */ /* 0x000f680000300800 */
[----:B------:R-:W5:Y:S04]  /*9bc0*/  LDL.LU R62, [R1+0x6c] ;  /* 0x00006c00013e7983 */ /* 0x000f680000300800 */
[----:B------:R-:W5:Y:S04]  /*9bd0*/  LDL.LU R21, [R1+0x68] ;  /* 0x0000680001157983 */ /* 0x000f680000300800 */
[----:B------:R-:W5:Y:S04]  /*9be0*/  LDL.LU R63, [R1+0x74] ;  /* 0x00007400013f7983 */ /* 0x000f680000300800 */
[----:B------:R-:W5:Y:S04]  /*9bf0*/  LDL.LU R22, [R1+0x70] ;  /* 0x0000700001167983 */ /* 0x000f680000300800 */
        /* <DEDUP_REMOVED lines=68> */
[----:B------:R-:W5:Y:S01]  /*a040*/  LDL.LU R94, [R1+0x16c] ;  /* 0x00016c00015e7983 */ /* 0x000f620000300800 */
[----:B------:R-:W1:Y:S03]  /*a050*/  S2R R3, SR_TID.X ;  /* 0x0000000000037919 */ /* 0x000e660000002100 */
        /* <DEDUP_REMOVED lines=32> */
[----:B------:R-:W5:Y:S01]  /*a260*/  LDL.LU R239, [R1+0x1d8] ;  /* 0x0001d80001ef7983 */ /* 0x000f620000300800 */
[----:B-1----:R-:W-:-:S03]  /*a270*/  IMAD.SHL.U32 R2, R3, 0x80, RZ ;  /* 0x0000008003027824 */ /* 0x002fc600078e00ff */
[----:B------:R-:W5:Y:S04]  /*a280*/  LDL.LU R244, [R1+0x1e0] ;  /* 0x0001e00001f47983 */ /* 0x000f680000300800 */
[----:B------:R-:W5:Y:S04]  /*a290*/  LDL.LU R109, [R1+0x1ec] ;  /* 0x0001ec00016d7983 */ /* 0x000f680000300800 */
[----:B------:R-:W5:Y:S04]  /*a2a0*/  LDL.LU R245, [R1+0x1e8] ;  /* 0x0001e80001f57983 */ /* 0x000f680000300800 */
[----:B------:R-:W5:Y:S01]  /*a2b0*/  LDL.LU R110, [R1+0x1f4] ;  /* 0x0001f400016e7983 */ /* 0x000f620000300800 */
[----:B------:R-:W-:-:S03]  /*a2c0*/  IMAD.SHL.U32 R0, R3, 0x10, RZ ;  /* 0x0000001003007824 */ /* 0x000fc600078e00ff */
[----:B------:R-:W5:Y:S01]  /*a2d0*/  LDL.LU R246, [R1+0x1f0] ;  /* 0x0001f00001f67983 */ /* 0x000f620000300800 */
[----:B------:R-:W-:-:S03]  /*a2e0*/  LOP3.LUT R2, R2, 0x780, RZ, 0xc0, !PT ;  /* 0x0000078002027812 */ /* 0x000fc600078ec0ff */
[----:B------:R-:W5:Y:S04]  /*a2f0*/  LDL.LU R111, [R1+0x1fc] ;  /* 0x0001fc00016f7983 */ /* 0x000f680000300800 */
[----:B------:R-:W5:Y:S01]  /*a300*/  LDL.LU R247, [R1+0x1f8] ;  /* 0x0001f80001f77983 */ /* 0x000f620000300800 */
[----:B------:R-:W-:Y:S02]  /*a310*/  LOP3.LUT R2, R2, 0x70, R0, 0xf8, !PT ;  /* 0x0000007002027812 */ /* 0x000fe400078ef800 */
[----:B--2---:R-:W-:Y:S01]  /*a320*/  F2FP.BF16.F32.PACK_AB R8, R49, R8 ;  /* 0x000000083108723e */ /* 0x004fe200000010ff */
[----:B------:R-:W2:Y:S01]  /*a330*/  LDL.LU R0, [R1+0x1e4] ;  /* 0x0001e40001007983 */ /* 0x000ea20000300800 */
[----:B---3--:R-:W-:Y:S02]  /*a340*/  F2FP.BF16.F32.PACK_AB R9, R50, R9 ;  /* 0x000000093209723e */ /* 0x008fe400000010ff */
[----:B----4-:R-:W-:Y:S01]  /*a350*/  F2FP.BF16.F32.PACK_AB R10, R51, R10 ;  /* 0x0000000a330a723e */ /* 0x010fe200000010ff */
[----:B------:R-:W3:Y:S01]  /*a360*/  LDL.LU R49, [R1+0x810] ;  /* 0x0008100001317983 */ /* 0x000ee20000300800 */
[----:B-----5:R-:W-:-:S03]  /*a370*/  F2FP.BF16.F32.PACK_AB R11, R52, R11 ;  /* 0x0000000b340b723e */ /* 0x020fc600000010ff */
[----:B------:R-:W4:Y:S01]  /*a380*/  LDL.LU R50, [R1+0x80c] ;  /* 0x00080c0001327983 */ /* 0x000f220000300800 */
[----:B------:R-:W-:-:S03]  /*a390*/  F2FP.BF16.F32.PACK_AB R4, R53, R4 ;  /* 0x000000043504723e */ /* 0x000fc600000010ff */
[----:B------:R-:W4:Y:S01]  /*a3a0*/  LDL.LU R51, [R1+0x808] ;  /* 0x0008080001337983 */ /* 0x000f220000300800 */
[----:B------:R-:W-:-:S03]  /*a3b0*/  F2FP.BF16.F32.PACK_AB R5, R54, R5 ;  /* 0x000000053605723e */ /* 0x000fc600000010ff */
[----:B------:R-:W5:Y:S01]  /*a3c0*/  LDL.LU R52, [R1+0x804] ;  /* 0x0008040001347983 */ /* 0x000f620000300800 */
[----:B------:R-:W-:-:S03]  /*a3d0*/  F2FP.BF16.F32.PACK_AB R6, R55, R6 ;  /* 0x000000063706723e */ /* 0x000fc600000010ff */
[----:B------:R-:W5:Y:S04]  /*a3e0*/  LDL.LU R53, [R1+0x800] ;  /* 0x0008000001357983 */ /* 0x000f680000300800 */
[----:B------:R-:W2:Y:S04]  /*a3f0*/  LDL.LU R54, [R1+0x7fc] ;  /* 0x0007fc0001367983 */ /* 0x000ea80000300800 */
[----:B------:R-:W2:Y:S01]  /*a400*/  LDL.LU R55, [R1+0x7f8] ;  /* 0x0007f80001377983 */ /* 0x000ea20000300800 */
[----:B------:R-:W-:Y:S02]  /*a410*/  F2FP.BF16.F32.PACK_AB R7, R56, R7 ;  /* 0x000000073807723e */ /* 0x000fe400000010ff */
[----:B------:R-:W-:Y:S01]  /*a420*/  F2FP.BF16.F32.PACK_AB R12, R57, R12 ;  /* 0x0000000c390c723e */ /* 0x000fe200000010ff */
[----:B------:R-:W2:Y:S01]  /*a430*/  LDL.LU R56, [R1+0x7f4] ;  /* 0x0007f40001387983 */ /* 0x000ea20000300800 */
[----:B------:R-:W-:-:S02]  /*a440*/  F2FP.BF16.F32.PACK_AB R13, R58, R13 ;  /* 0x0000000d3a0d723e */ /* 0x000fc400000010ff */
[----:B------:R-:W-:Y:S01]  /*a450*/  F2FP.BF16.F32.PACK_AB R14, R59, R14 ;  /* 0x0000000e3b0e723e */ /* 0x000fe200000010ff */
[----:B------:R-:W2:Y:S01]  /*a460*/  LDL.LU R57, [R1+0x7f0] ;  /* 0x0007f00001397983 */ /* 0x000ea20000300800 */
[----:B------:R-:W-:-:S03]  /*a470*/  F2FP.BF16.F32.PACK_AB R15, R60, R15 ;  /* 0x0000000f3c0f723e */ /* 0x000fc600000010ff */
        /* <DEDUP_REMOVED lines=76> */
[----:B------:R-:W2:Y:S04]  /*a940*/  LDL.LU R96, [R1+0x754] ;  /* 0x0007540001607983 */ /* 0x000ea80000300800 */
[----:B------:R-:W2:Y:S01]  /*a950*/  LDL.LU R97, [R1+0x750] ;  /* 0x0007500001617983 */ /* 0x000ea20000300800 */
[----:B------:R-:W-:-:S03]  /*a960*/  F2FP.BF16.F32.PACK_AB R222, R99, R222 ;  /* 0x000000de63de723e */ /* 0x000fc600000010ff */
[----:B------:R-:W2:Y:S04]  /*a970*/  LDL.LU R98, [R1+0x74c] ;  /* 0x00074c0001627983 */ /* 0x000ea80000300800 */
        /* <DEDUP_REMOVED lines=11> */
[----:B------:R-:W-:Y:S02]  /*aa30*/  F2FP.BF16.F32.PACK_AB R25, R27, R26 ;  /* 0x0000001a1b19723e */ /* 0x000fe400000010ff */
[----:B------:R-:W-:Y:S02]  /*aa40*/  F2FP.BF16.F32.PACK_AB R236, R105, R236 ;  /* 0x000000ec69ec723e */ /* 0x000fe400000010ff */
[----:B------:R-:W2:Y:S01]  /*aa50*/  LDL.LU R105, [R1+0x730] ;  /* 0x0007300001697983 */ /* 0x000ea20000300800 */
[----:B------:R-:W-:Y:S02]  /*aa60*/  F2FP.BF16.F32.PACK_AB R26, R29, R28 ;  /* 0x0000001c1d1a723e */ /* 0x000fe400000010ff */
[----:B------:R-:W-:Y:S02]  /*aa70*/  F2FP.BF16.F32.PACK_AB R237, R106, R237 ;  /* 0x000000ed6aed723e */ /* 0x000fe400000010ff */
[----:B------:R-:W2:Y:S01]  /*aa80*/  LDL.LU R106, [R1+0x72c] ;  /* 0x00072c00016a7983 */ /* 0x000ea20000300800 */
[----:B------:R-:W-:Y:S01]  /*aa90*/  IMAD.MOV.U32 R28, RZ, RZ, R112 ;  /* 0x000000ffff1c7224 */ /* 0x000fe200078e0070 */
[----:B------:R-:W-:-:S02]  /*aaa0*/  F2FP.BF16.F32.PACK_AB R238, R107, R238 ;  /* 0x000000ee6bee723e */ /* 0x000fc400000010ff */
[----:B------:R-:W2:Y:S01]  /*aab0*/  LDL.LU R107, [R1+0x728] ;  /* 0x00072800016b7983 */ /* 0x000ea20000300800 */
[----:B------:R-:W-:Y:S02]  /*aac0*/  F2FP.BF16.F32.PACK_AB R27, R31, R30 ;  /* 0x0000001e1f1b723e */ /* 0x000fe400000010ff */
[----:B------:R-:W-:Y:S02]  /*aad0*/  F2FP.BF16.F32.PACK_AB R239, R108, R239 ;  /* 0x000000ef6cef723e */ /* 0x000fe400000010ff */
[----:B------:R-:W2:Y:S01]  /*aae0*/  LDL.LU R108, [R1+0x724] ;  /* 0x00072400016c7983 */ /* 0x000ea20000300800 */
[----:B------:R-:W-:Y:S01]  /*aaf0*/  IMAD.MOV.U32 R29, RZ, RZ, R113 ;  /* 0x000000ffff1d7224 */ /* 0x000fe200078e0071 */
[----:B------:R-:W-:Y:S01]  /*ab00*/  F2FP.BF16.F32.PACK_AB R33, R35, R34 ;  /* 0x000000222321723e */ /* 0x000fe200000010ff */
[----:B------:R-:W-:Y:S01]  /*ab10*/  IMAD.MOV.U32 R30, RZ, RZ, R114 ;  /* 0x000000ffff1e7224 */ /* 0x000fe200078e0072 */
[----:B------:R-:W-:Y:S02]  /*ab20*/  F2FP.BF16.F32.PACK_AB R34, R37, R36 ;  /* 0x000000242522723e */ /* 0x000fe400000010ff */
[----:B------:R-:W-:-:S02]  /*ab30*/  F2FP.BF16.F32.PACK_AB R245, R109, R245 ;  /* 0x000000f56df5723e */ /* 0x000fc400000010ff */
[----:B------:R-:W2:Y:S01]  /*ab40*/  LDL.LU R109, [R1+0x720] ;  /* 0x00072000016d7983 */ /* 0x000ea20000300800 */
[----:B------:R-:W-:Y:S01]  /*ab50*/  IMAD.MOV.U32 R31, RZ, RZ, R115 ;  /* 0x000000ffff1f7224 */ /* 0x000fe200078e0073 */
[----:B------:R-:W-:Y:S02]  /*ab60*/  F2FP.BF16.F32.PACK_AB R246, R110, R246 ;  /* 0x000000f66ef6723e */ /* 0x000fe400000010ff */
[----:B------:R-:W2:Y:S01]  /*ab70*/  LDL.LU R110, [R1+0x71c] ;  /* 0x00071c00016e7983 */ /* 0x000ea20000300800 */
[----:B------:R-:W-:Y:S01]  /*ab80*/  IMAD.MOV.U32 R36, RZ, RZ, R116 ;  /* 0x000000ffff247224 */ /* 0x000fe200078e0074 */
[----:B------:R-:W-:Y:S02]  /*ab90*/  F2FP.BF16.F32.PACK_AB R247, R111, R247 ;  /* 0x000000f76ff7723e */ /* 0x000fe400000010ff */
[----:B------:R-:W2:Y:S04]  /*aba0*/  LDL.LU R111, [R1+0x718] ;  /* 0x00071800016f7983 */ /* 0x000ea80000300800 */
[----:B------:R-:W2:Y:S01]  /*abb0*/  LDL.LU R112, [R1+0x714] ;  /* 0x0007140001707983 */ /* 0x000ea20000300800 */
[----:B------:R-:W-:-:S03]  /*abc0*/  F2FP.BF16.F32.PACK_AB R35, R39, R38 ;  /* 0x000000262723723e */ /* 0x000fc600000010ff */
[----:B------:R-:W2:Y:S01]  /*abd0*/  LDL.LU R113, [R1+0x710] ;  /* 0x0007100001717983 */ /* 0x000ea20000300800 */
[----:B------:R-:W-:-:S03]  /*abe0*/  IMAD.MOV.U32 R37, RZ, RZ, R117 ;  /* 0x000000ffff257224 */ /* 0x000fc600078e0075 */
[----:B------:R-:W2:Y:S01]  /*abf0*/  LDL.LU R114, [R1+0x70c] ;  /* 0x00070c0001727983 */ /* 0x000ea20000300800 */
[----:B------:R-:W-:Y:S01]  /*ac00*/  IMAD.MOV.U32 R38, RZ, RZ, R118 ;  /* 0x000000ffff267224 */ /* 0x000fe200078e0076 */
[----:B------:R-:W-:Y:S02]  /*ac10*/  F2FP.BF16.F32.PACK_AB R41, R43, R42 ;  /* 0x0000002a2b29723e */ /* 0x000fe400000010ff */
[----:B------:R-:W2:Y:S01]  /*ac20*/  LDL.LU R115, [R1+0x708] ;  /* 0x0007080001737983 */ /* 0x000ea20000300800 */
[----:B------:R-:W-:Y:S01]  /*ac30*/  IMAD.MOV.U32 R39, RZ, RZ, R119 ;  /* 0x000000ffff277224 */ /* 0x000fe200078e0077 */
[----:B------:R-:W-:Y:S02]  /*ac40*/  F2FP.BF16.F32.PACK_AB R42, R45, R44 ;  /* 0x0000002c2d2a723e */ /* 0x000fe400000010ff */
[----:B------:R-:W2:Y:S01]  /*ac50*/  LDL.LU R116, [R1+0x704] ;  /* 0x0007040001747983 */ /* 0x000ea20000300800 */
[----:B------:R-:W-:-:S03]  /*ac60*/  IMAD.MOV.U32 R44, RZ, RZ, R120 ;  /* 0x000000ffff2c7224 */ /* 0x000fc600078e0078 */
[----:B------:R-:W2:Y:S01]  /*ac70*/  LDL.LU R117, [R1+0x700] ;  /* 0x0007000001757983 */ /* 0x000ea20000300800 */
[----:B------:R-:W-:Y:S01]  /*ac80*/  F2FP.BF16.F32.PACK_AB R43, R47, R46 ;  /* 0x0000002e2f2b723e */ /* 0x000fe200000010ff */
[----:B------:R-:W-:Y:S02]  /*ac90*/  IMAD.MOV.U32 R45, RZ, RZ, R121 ;  /* 0x000000ffff2d7224 */ /* 0x000fe400078e0079 */
[----:B------:R-:W2:Y:S01]  /*aca0*/  LDL.LU R118, [R1+0x6fc] ;  /* 0x0006fc0001767983 */ /* 0x000ea20000300800 */
[----:B---3--:R-:W-:Y:S01]  /*acb0*/  F2FP.BF16.F32.PACK_AB R48, R49, R48 ;  /* 0x000000303130723e */ /* 0x008fe200000010ff */
[----:B------:R-:W-:Y:S02]  /*acc0*/  IMAD.MOV.U32 R46, RZ, RZ, R122 ;  /* 0x000000ffff2e7224 */ /* 0x000fe400078e007a */
[----:B------:R-:W3:Y:S01]  /*acd0*/  LDL.LU R119, [R1+0x6f8] ;  /* 0x0006f80001777983 */ /* 0x000ee20000300800 */
[----:B----4-:R-:W-:Y:S01]  /*ace0*/  F2FP.BF16.F32.PACK_AB R49, R51, R50 ;  /* 0x000000323331723e */ /* 0x010fe200000010ff */
[----:B------:R-:W-:-:S02]  /*acf0*/  IMAD.MOV.U32 R47, RZ, RZ, R123 ;  /* 0x000000ffff2f7224 */ /* 0x000fc400078e007b */
[----:B------:R-:W4:Y:S01]  /*ad00*/  LDL.LU R120, [R1+0x6f4] ;  /* 0x0006f40001787983 */ /* 0x000f220000300800 */
[----:B-----5:R-:W-:Y:S01]  /*ad10*/  F2FP.BF16.F32.PACK_AB R50, R53, R52 ;  /* 0x000000343532723e */ /* 0x020fe200000010ff */
[----:B------:R-:W-:Y:S02]  /*ad20*/  IMAD.MOV.U32 R52, RZ, RZ, R124 ;  /* 0x000000ffff347224 */ /* 0x000fe400078e007c */
[----:B------:R-:W4:Y:S01]  /*ad30*/  LDL.LU R121, [R1+0x6f0] ;  /* 0x0006f00001797983 */ /* 0x000f220000300800 */
[----:B--2---:R-:W-:Y:S01]  /*ad40*/  F2FP.BF16.F32.PACK_AB R51, R55, R54 ;  /* 0x000000363733723e */ /* 0x004fe200000010ff */
[----:B------:R-:W-:Y:S02]  /*ad50*/  IMAD.MOV.U32 R53, RZ, RZ, R125 ;  /* 0x000000ffff357224 */ /* 0x000fe400078e007d */
[----:B------:R-:W2:Y:S01]  /*ad60*/  LDL.LU R122, [R1+0x6ec] ;  /* 0x0006ec00017a7983 */ /* 0x000ea20000300800 */
[----:B------:R-:W-:-:S03]  /*ad70*/  IMAD.MOV.U32 R54, RZ, RZ, R126 ;  /* 0x000000ffff367224 */ /* 0x000fc600078e007e */
[----:B------:R-:W2:Y:S01]  /*ad80*/  LDL.LU R123, [R1+0x6e8] ;  /* 0x0006e800017b7983 */ /* 0x000ea20000300800 */
[----:B------:R-:W-:-:S03]  /*ad90*/  IMAD.MOV.U32 R55, RZ, RZ, R127 ;  /* 0x000000ffff377224 */ /* 0x000fc600078e007f */
[----:B------:R-:W5:Y:S04]  /*ada0*/  LDL.LU R124, [R1+0x6e4] ;  /* 0x0006e400017c7983 */ /* 0x000f680000300800 */
[----:B------:R-:W5:Y:S04]  /*adb0*/  LDL.LU R125, [R1+0x6e0] ;  /* 0x0006e000017d7983 */ /* 0x000f680000300800 */
[----:B------:R-:W3:Y:S04]  /*adc0*/  LDL.LU R126, [R1+0x6dc] ;  /* 0x0006dc00017e7983 */ /* 0x000ee80000300800 */
[----:B------:R-:W3:Y:S01]  /*add0*/  LDL.LU R127, [R1+0x6d8] ;  /* 0x0006d800017f7983 */ /* 0x000ee20000300800 */
[----:B------:R-:W-:Y:S01]  /*ade0*/  F2FP.BF16.F32.PACK_AB R244, R0, R244 ;  /* 0x000000f400f4723e */ /* 0x000fe200000010ff */
[----:B------:R-:W-:Y:S01]  /*adf0*/  IMAD.SHL.U32 R0, R3, 0x40, RZ ;  /* 0x0000004003007824 */ /* 0x000fe200078e00ff */
[----:B------:R-:W-:-:S02]  /*ae00*/  LOP3.LUT R2, R2, 0x10, R3, 0x78, !PT ;  /* 0x0000001002027812 */ /* 0x000fc400078e7803 */
[----:B------:R-:W-:Y:S02]  /*ae10*/  F2FP.BF16.F32.PACK_AB R56, R57, R56 ;  /* 0x000000383938723e */ /* 0x000fe400000010ff */
[----:B------:R-:W-:Y:S02]  /*ae20*/  LOP3.LUT R2, R2, 0x1800, R0, 0xf8, !PT ;  /* 0x0000180002027812 */ /* 0x000fe400078ef800 */
[----:B------:R-:W-:Y:S02]  /*ae30*/  F2FP.BF16.F32.PACK_AB R57, R59, R58 ;  /* 0x0000003a3b39723e */ /* 0x000fe400000010ff */
[----:B------:R-:W-:Y:S01]  /*ae40*/  F2FP.BF16.F32.PACK_AB R58, R61, R60 ;  /* 0x0000003c3d3a723e */ /* 0x000fe200000010ff */
[----:B------:R-:W-:Y:S01]  /*ae50*/  IMAD.MOV.U32 R60, RZ, RZ, R128 ;  /* 0x000000ffff3c7224 */ /* 0x000fe200078e0080 */
[----:B------:R-:W-:Y:S01]  /*ae60*/  F2FP.BF16.F32.PACK_AB R59, R63, R62 ;  /* 0x0000003e3f3b723e */ /* 0x000fe200000010ff */
[----:B------:R-:W3:Y:S01]  /*ae70*/  LDL.LU R128, [R1+0x6d4] ;  /* 0x0006d40001807983 */ /* 0x000ee20000300800 */
[----:B------:R-:W-:Y:S01]  /*ae80*/  IMAD.MOV.U32 R61, RZ, RZ, R129 ;  /* 0x000000ffff3d7224 */ /* 0x000fe200078e0081 */
[----:B------:R-:W-:Y:S01]  /*ae90*/  F2FP.BF16.F32.PACK_AB R64, R65, R64 ;  /* 0x000000404140723e */ /* 0x000fe200000010ff */
[----:B------:R-:W-:Y:S01]  /*aea0*/  IMAD.MOV.U32 R62, RZ, RZ, R130 ;  /* 0x000000ffff3e7224 */ /* 0x000fe200078e0082 */
[----:B------:R-:W3:Y:S01]  /*aeb0*/  LDL.LU R129, [R1+0x6d0] ;  /* 0x0006d00001817983 */ /* 0x000ee20000300800 */
[----:B------:R-:W-:Y:S01]  /*aec0*/  F2FP.BF16.F32.PACK_AB R65, R67, R66 ;  /* 0x000000424341723e */ /* 0x000fe200000010ff */
[----:B------:R-:W-:-:S02]  /*aed0*/  IMAD.MOV.U32 R63, RZ, RZ, R131 ;  /* 0x000000ffff3f7224 */ /* 0x000fc400078e0083 */
[----:B------:R-:W3:Y:S01]  /*aee0*/  LDL.LU R130, [R1+0x6cc] ;  /* 0x0006cc0001827983 */ /* 0x000ee20000300800 */
[----:B------:R-:W-:Y:S01]  /*aef0*/  F2FP.BF16.F32.PACK_AB R66, R69, R68 ;  /* 0x000000444542723e */ /* 0x000fe200000010ff */
[----:B------:R-:W-:Y:S02]  /*af00*/  VIADD R0, R2, UR48 ;  /* 0x0000003002007c36 */ /* 0x000fe40008000000 */
[----:B------:R-:W3:Y:S01]  /*af10*/  LDL.LU R131, [R1+0x6c8] ;  /* 0x0006c80001837983 */ /* 0x000ee20000300800 */
[----:B------:R-:W-:Y:S02]  /*af20*/  IMAD.MOV.U32 R68, RZ, RZ, R132 ;  /* 0x000000ffff447224 */ /* 0x000fe400078e0084 */
[----:B------:R-:W-:Y:S01]  /*af30*/  IMAD.MOV.U32 R69, RZ, RZ, R133 ;  /* 0x000000ffff457224 */ /* 0x000fe200078e0085 */
[----:B------:R-:W-:Y:S01]  /*af40*/  F2FP.BF16.F32.PACK_AB R67, R71, R70 ;  /* 0x000000464743723e */ /* 0x000fe200000010ff */
[----:B------:R-:W3:Y:S01]  /*af50*/  LDL.LU R132, [R1+0x6c4] ;  /* 0x0006c40001847983 */ /* 0x000ee20000300800 */
[----:B------:R-:W-:-:S02]  /*af60*/  IMAD.MOV.U32 R70, RZ, RZ, R134 ;  /* 0x000000ffff467224 */ /* 0x000fc400078e0086 */
[----:B------:R-:W-:Y:S01]  /*af70*/  IMAD.MOV.U32 R71, RZ, RZ, R135 ;  /* 0x000000ffff477224 */ /* 0x000fe200078e0087 */
[----:B------:R-:W3:Y:S01]  /*af80*/  LDL.LU R133, [R1+0x6c0] ;  /* 0x0006c00001857983 */ /* 0x000ee20000300800 */
[----:B------:R-:W-:-:S03]  /*af90*/  F2FP.BF16.F32.PACK_AB R72, R73, R72 ;  /* 0x000000484948723e */ /* 0x000fc600000010ff */
[----:B------:R-:W3:Y:S01]  /*afa0*/  LDL.LU R134, [R1+0x6bc] ;  /* 0x0006bc0001867983 */ /* 0x000ee20000300800 */
[----:B------:R-:W-:-:S03]  /*afb0*/  SHF.R.U32.HI R3, RZ, 0x5, R3 ;  /* 0x00000005ff037819 */ /* 0x000fc60000011603 */
[----:B------:R-:W3:Y:S01]  /*afc0*/  LDL.LU R135, [R1+0x6b8] ;  /* 0x0006b80001877983 */ /* 0x000ee20000300800 */
[----:B------:R-:W-:Y:S02]  /*afd0*/  F2FP.BF16.F32.PACK_AB R73, R75, R74 ;  /* 0x0000004a4b49723e */ /* 0x000fe400000010ff */
[----:B------:R-:W-:Y:S01]  /*afe0*/  F2FP.BF16.F32.PACK_AB R74, R77, R76 ;  /* 0x0000004c4d4a723e */ /* 0x000fe200000010ff */
[----:B------:R-:W-:Y:S02]  /*aff0*/  IMAD.MOV.U32 R76, RZ, RZ, R136 ;  /* 0x000000ffff4c7224 */ /* 0x000fe400078e0088 */
[----:B------:R-:W-:Y:S01]  /*b000*/  IMAD.MOV.U32 R77, RZ, RZ, R137 ;  /* 0x000000ffff4d7224 */ /* 0x000fe200078e0089 */
[----:B------:R-:W3:Y:S01]  /*b010*/  LDL.LU R136, [R1+0x6b4] ;  /* 0x0006b40001887983 */ /* 0x000ee20000300800 */
[----:B------:R-:W-:Y:S01]  /*b020*/  F2FP.BF16.F32.PACK_AB R75, R79, R78 ;  /* 0x0000004e4f4b723e */ /* 0x000fe200000010ff */
[----:B------:R-:W-:Y:S02]  /*b030*/  IMAD.MOV.U32 R78, RZ, RZ, R138 ;  /* 0x000000ffff4e7224 */ /* 0x000fe400078e008a */
[----:B------:R-:W3:Y:S01]  /*b040*/  LDL.LU R137, [R1+0x6b0] ;  /* 0x0006b00001897983 */ /* 0x000ee20000300800 */
[----:B------:R-:W-:Y:S01]  /*b050*/  IMAD.MOV.U32 R79, RZ, RZ, R139 ;  /* 0x000000ffff4f7224 */ /* 0x000fe200078e008b */
[----:B------:R-:W-:-:S02]  /*b060*/  F2FP.BF16.F32.PACK_AB R80, R81, R80 ;  /* 0x000000505150723e */ /* 0x000fc400000010ff */
[----:B------:R-:W3:Y:S01]  /*b070*/  LDL.LU R138, [R1+0x6ac] ;  /* 0x0006ac00018a7983 */ /* 0x000ee20000300800 */
[----:B------:R-:W-:-:S03]  /*b080*/  R2UR UR4, R3 ;  /* 0x00000000030472ca */ /* 0x000fc600000e0000 */
        /* <DEDUP_REMOVED lines=12> */
[----:B------:R-:W-:-:S03]  /*b150*/  LOP3.LUT R3, R2, 0x20, RZ, 0x3c, !PT ;  /* 0x0000002002037812 */ /* 0x000fc600078e3cff */
        /* <DEDUP_REMOVED lines=12> */
[----:B------:R-:W-:-:S03]  /*b220*/  VIADD R3, R3, UR48 ;  /* 0x0000003003037c36 */ /* 0x000fc60008000000 */
[----:B------:R-:W3:Y:S01]  /*b230*/  LDL.LU R147, [R1+0x688] ;  /* 0x0006880001937983 */ /* 0x000ee20000300800 */
[----:B------:R-:W-:Y:S02]  /*b240*/  F2FP.BF16.F32.PACK_AB R97, R99, R98 ;  /* 0x000000626361723e */ /* 0x000fe400000010ff */
[----:B------:R-:W-:Y:S01]  /*b250*/  F2FP.BF16.F32.PACK_AB R98, R101, R100 ;  /* 0x000000646562723e */ /* 0x000fe200000010ff */
[----:B------:R-:W-:Y:S02]  /*b260*/  IMAD.MOV.U32 R100, RZ, RZ, R148 ;  /* 0x000000ffff647224 */ /* 0x000fe400078e0094 */
[----:B------:R-:W-:Y:S01]  /*b270*/  IMAD.MOV.U32 R101, RZ, RZ, R149 ;  /* 0x000000ffff657224 */ /* 0x000fe200078e0095 */
[----:B------:R-:W3:Y:S04]  /*b280*/  LDL.LU R148, [R1+0x684] ;  /* 0x0006840001947983 */ /* 0x000ee80000300800 */
[----:B------:R-:W3:Y:S01]  /*b290*/  LDL.LU R149, [R1+0x680] ;  /* 0x0006800001957983 */ /* 0x000ee20000300800 */
[----:B------:R-:W-:Y:S01]  /*b2a0*/  F2FP.BF16.F32.PACK_AB R99, R103, R102 ;  /* 0x000000666763723e */ /* 0x000fe200000010ff */
[----:B------:R-:W-:-:S02]  /*b2b0*/  IMAD.MOV.U32 R102, RZ, RZ, R150 ;  /* 0x000000ffff667224 */ /* 0x000fc400078e0096 */
[----:B------:R-:W-:Y:S01]  /*b2c0*/  IMAD.MOV.U32 R103, RZ, RZ, R151 ;  /* 0x000000ffff677224 */ /* 0x000fe200078e0097 */
[----:B------:R-:W-:Y:S06]  /*b2d0*/  BAR.SYNC.DEFER_BLOCKING 0x0 ;  /* 0x0000000000007b1d */ /* 0x000fec0000010000 */
[----:B------:R-:W3:Y:S04]  /*b2e0*/  LDL.LU R150, [R1+0x67c] ;  /* 0x00067c0001967983 */ /* 0x000ee80000300800 */
[----:B------:R-:W3:Y:S04]  /*b2f0*/  LDL.LU R151, [R1+0x678] ;  /* 0x0006780001977983 */ /* 0x000ee80000300800 */
[----:B------:R-:W-:Y:S04]  /*b300*/  STSM.16.M88.4 [R0], R100 ;  /* 0x0000006400007844 */ /* 0x000fe80000000200 */
[----:B------:R-:W-:Y:S04]  /*b310*/  STSM.16.M88.4 [R0+0x8000], R92 ;  /* 0x0080005c00007844 */ /* 0x000fe80000000200 */
        /* <DEDUP_REMOVED lines=12> */
[----:B------:R-:W-:Y:S01]  /*b3e0*/  STSM.16.M88.4 [R0+0x16000], R88 ;  /* 0x0160005800007844 */ /* 0x000fe20000000200 */
[----:B----4-:R-:W-:-:S02]  /*b3f0*/  F2FP.BF16.F32.PACK_AB R120, R121, R120 ;  /* 0x000000787978723e */ /* 0x010fc400000010ff */
[----:B--2---:R-:W-:Y:S02]  /*b400*/  F2FP.BF16.F32.PACK_AB R121, R123, R122 ;  /* 0x0000007a7b79723e */ /* 0x004fe400000010ff */
[----:B-----5:R-:W-:Y:S02]  /*b410*/  F2FP.BF16.F32.PACK_AB R122, R125, R124 ;  /* 0x0000007c7d7a723e */ /* 0x020fe400000010ff */
[----:B---3--:R-:W-:-:S05]  /*b420*/  F2FP.BF16.F32.PACK_AB R123, R127, R126 ;  /* 0x0000007e7f7b723e */ /* 0x008fca00000010ff */
[----:B------:R-:W-:Y:S04]  /*b430*/  STSM.16.M88.4 [R0+0x1e000], R120 ;  /* 0x01e0007800007844 */ /* 0x000fe80000000200 */
[----:B------:R1:W-:Y:S04]  /*b440*/  STSM.16.M88.4 [R3], R60 ;  /* 0x0000003c03007844 */ /* 0x0003e80000000200 */
[----:B------:R-:W-:Y:S04]  /*b450*/  STSM.16.M88.4 [R3+0x8000], R52 ;  /* 0x0080003403007844 */ /* 0x000fe80000000200 */
[----:B-1----:R-:W2:Y:S04]  /*b460*/  LDL.LU R60, [R1+0x420] ;  /* 0x00042000013c7983 */ /* 0x002ea80000300800 */
[----:B------:R-:W2:Y:S04]  /*b470*/  LDL.LU R61, [R1+0x424] ;  /* 0x00042400013d7983 */ /* 0x000ea80000300800 */
[----:B------:R-:W2:Y:S04]  /*b480*/  LDL.LU R62, [R1+0x428] ;  /* 0x00042800013e7983 */ /* 0x000ea80000300800 */
[----:B------:R-:W2:Y:S04]  /*b490*/  LDL.LU R63, [R1+0x42c] ;  /* 0x00042c00013f7983 */ /* 0x000ea80000300800 */
[----:B------:R-:W3:Y:S04]  /*b4a0*/  LDL.LU R68, [R1+0x460] ;  /* 0x0004600001447983 */ /* 0x000ee80000300800 */
[----:B------:R-:W3:Y:S04]  /*b4b0*/  LDL.LU R69, [R1+0x464] ;  /* 0x0004640001457983 */ /* 0x000ee80000300800 */
[----:B------:R-:W3:Y:S04]  /*b4c0*/  LDL.LU R70, [R1+0x468] ;  /* 0x0004680001467983 */ /* 0x000ee80000300800 */
[----:B------:R-:W3:Y:S04]  /*b4d0*/  LDL.LU R71, [R1+0x46c] ;  /* 0x00046c0001477983 */ /* 0x000ee80000300800 */
[----:B------:R-:W4:Y:S04]  /*b4e0*/  LDL.LU R84, [R1+0x630] ;  /* 0x0006300001547983 */ /* 0x000f280000300800 */
[----:B------:R-:W4:Y:S04]  /*b4f0*/  LDL.LU R85, [R1+0x634] ;  /* 0x0006340001557983 */ /* 0x000f280000300800 */
[----:B------:R-:W4:Y:S04]  /*b500*/  LDL.LU R86, [R1+0x638] ;  /* 0x0006380001567983 */ /* 0x000f280000300800 */
[----:B------:R-:W4:Y:S04]  /*b510*/  LDL.LU R87, [R1+0x63c] ;  /* 0x00063c0001577983 */ /* 0x000f280000300800 */
[----:B------:R-:W5:Y:S04]  /*b520*/  LDL.LU R76, [R1+0x4a0] ;  /* 0x0004a000014c7983 */ /* 0x000f680000300800 */
[----:B------:R-:W-:Y:S04]  /*b530*/  STSM.16.M88.4 [R3+0x10000], R44 ;  /* 0x0100002c03007844 */ /* 0x000fe80000000200 */
[----:B------:R-:W5:Y:S04]  /*b540*/  LDL.LU R77, [R1+0x4a4] ;  /* 0x0004a400014d7983 */ /* 0x000f680000300800 */
[----:B------:R-:W-:Y:S04]  /*b550*/  STSM.16.M88.4 [R3+0x18000], R36 ;  /* 0x0180002403007844 */ /* 0x000fe80000000200 */
[----:B------:R-:W5:Y:S04]  /*b560*/  LDL.LU R78, [R1+0x4a8] ;  /* 0x0004a800014e7983 */ /* 0x000f680000300800 */
[----:B------:R1:W-:Y:S04]  /*b570*/  STSM.16.M88.4 [R3+0x2000], R28 ;  /* 0x0020001c03007844 */ /* 0x0003e80000000200 */
[----:B------:R-:W5:Y:S04]  /*b580*/  LDL.LU R79, [R1+0x4ac] ;  /* 0x0004ac00014f7983 */ /* 0x000f680000300800 */
[----:B-1----:R-:W2:Y:S01]  /*b590*/  LDL.LU R28, [R1+0x410] ;  /* 0x00041000011c7983 */ /* 0x002ea20000300800 */
[----:B------:R-:W-:-:S03]  /*b5a0*/  IMAD.MOV.U32 R31, RZ, RZ, R252 ;  /* 0x000000ffff1f7224 */ /* 0x000fc600078e00fc */
[----:B------:R-:W2:Y:S04]  /*b5b0*/  LDL.LU R29, [R1+0x414] ;  /* 0x00041400011d7983 */ /* 0x000ea80000300800 */
[----:B------:R-:W2:Y:S04]  /*b5c0*/  LDL.LU R30, [R1+0x418] ;  /* 0x00041800011e7983 */ /* 0x000ea80000300800 */
[----:B------:R-:W3:Y:S04]  /*b5d0*/  LDL.LU R252, [R1+0x674] ;  /* 0x0006740001fc7983 */ /* 0x000ee80000300800 */
[----:B------:R-:W2:Y:S04]  /*b5e0*/  LDL.LU R36, [R1+0x450] ;  /* 0x0004500001247983 */ /* 0x000ea80000300800 */
[----:B------:R-:W2:Y:S04]  /*b5f0*/  LDL.LU R37, [R1+0x454] ;  /* 0x0004540001257983 */ /* 0x000ea80000300800 */
[----:B------:R-:W2:Y:S04]  /*b600*/  LDL.LU R38, [R1+0x458] ;  /* 0x0004580001267983 */ /* 0x000ea80000300800 */
[----:B------:R-:W2:Y:S04]  /*b610*/  LDL.LU R39, [R1+0x45c] ;  /* 0x00045c0001277983 */ /* 0x000ea80000300800 */
[----:B------:R-:W2:Y:S01]  /*b620*/  LDL.LU R44, [R1+0x490] ;  /* 0x00049000012c7983 */ /* 0x000ea20000300800 */
[----:B---3--:R-:W-:-:S03]  /*b630*/  IMAD.MOV.U32 R45, RZ, RZ, R252 ;  /* 0x000000ffff2d7224 */ /* 0x008fc600078e00fc */
[----:B------:R-:W3:Y:S04]  /*b640*/  LDL.LU R252, [R1+0x670] ;  /* 0x0006700001fc7983 */ /* 0x000ee80000300800 */
[----:B------:R-:W3:Y:S04]  /*b650*/  LDL.LU R46, [R1+0x498] ;  /* 0x00049800012e7983 */ /* 0x000ee80000300800 */
[----:B------:R-:W3:Y:S04]  /*b660*/  LDL.LU R47, [R1+0x49c] ;  /* 0x00049c00012f7983 */ /* 0x000ee80000300800 */
[----:B------:R-:W3:Y:S04]  /*b670*/  LDL.LU R52, [R1+0x620] ;  /* 0x0006200001347983 */ /* 0x000ee80000300800 */
[----:B------:R-:W3:Y:S04]  /*b680*/  LDL.LU R53, [R1+0x624] ;  /* 0x0006240001357983 */ /* 0x000ee80000300800 */
[----:B------:R-:W3:Y:S01]  /*b690*/  LDL.LU R54, [R1+0x628] ;  /* 0x0006280001367983 */ /* 0x000ee20000300800 */
[----:B------:R-:W-:-:S03]  /*b6a0*/  LOP3.LUT R8, R2, 0x40, RZ, 0x3c, !PT ;  /* 0x0000004002087812 */ /* 0x000fc600078e3cff */
[----:B------:R-:W-:Y:S01]  /*b6b0*/  STSM.16.M88.4 [R3+0xa000], R224 ;  /* 0x00a000e003007844 */ /* 0x000fe20000000200 */
[----:B------:R-:W-:-:S03]  /*b6c0*/  F2FP.BF16.F32.PACK_AB R128, R129, R128 ;  /* 0x000000808180723e */ /* 0x000fc600000010ff */
[----:B------:R-:W-:Y:S01]  /*b6d0*/  STSM.16.M88.4 [R3+0x12000], R192 ;  /* 0x012000c003007844 */ /* 0x000fe20000000200 */
[----:B------:R-:W-:-:S03]  /*b6e0*/  F2FP.BF16.F32.PACK_AB R129, R131, R130 ;  /* 0x000000828381723e */ /* 0x000fc600000010ff */
[----:B------:R-:W-:Y:S01]  /*b6f0*/  STSM.16.M88.4 [R3+0x1a000], R160 ;  /* 0x01a000a003007844 */ /* 0x000fe20000000200 */
[----:B------:R-:W-:-:S03]  /*b700*/  F2FP.BF16.F32.PACK_AB R130, R133, R132 ;  /* 0x000000848582723e */ /* 0x000fc600000010ff */
[----:B------:R-:W-:Y:S01]  /*b710*/  STSM.16.M88.4 [R3+0x4000], R4 ;  /* 0x0040000403007844 */ /* 0x000fe20000000200 */
[----:B------:R-:W-:Y:S01]  /*b720*/  F2FP.BF16.F32.PACK_AB R131, R135, R134 ;  /* 0x000000868783723e */ /* 0x000fe200000010ff */
[----:B------:R-:W-:Y:S02]  /*b730*/  VIADD R8, R8, UR48 ;  /* 0x0000003008087c36 */ /* 0x000fe40008000000 */
[----:B------:R-:W-:Y:S04]  /*b740*/  STSM.16.M88.4 [R3+0xc000], R164 ;  /* 0x00c000a403007844 */ /* 0x000fe80000000200 */
[----:B------:R-:W-:Y:S04]  /*b750*/  STSM.16.M88.4 [R3+0x14000], R196 ;  /* 0x014000c403007844 */ /* 0x000fe80000000200 */
[----:B------:R-:W-:Y:S04]  /*b760*/  STSM.16.M88.4 [R3+0x1c000], R228 ;  /* 0x01c000e403007844 */ /* 0x000fe80000000200 */
[----:B------:R-:W-:Y:S04]  /*b770*/  STSM.16.M88.4 [R3+0x6000], R32 ;  /* 0x0060002003007844 */ /* 0x000fe80000000200 */
[----:B------:R-:W-:Y:S04]  /*b780*/  STSM.16.M88.4 [R3+0xe000], R64 ;  /* 0x00e0004003007844 */ /* 0x000fe80000000200 */
[----:B------:R-:W-:Y:S04]  /*b790*/  STSM.16.M88.4 [R3+0x16000], R96 ;  /* 0x0160006003007844 */ /* 0x000fe80000000200 */
[----:B------:R-:W-:Y:S04]  /*b7a0*/  STSM.16.M88.4 [R3+0x1e000], R128 ;  /* 0x01e0008003007844 */ /* 0x000fe80000000200 */
[----:B----4-:R-:W-:Y:S04]  /*b7b0*/  STSM.16.M88.4 [R8], R84 ;  /* 0x0000005408007844 */ /* 0x010fe80000000200 */
[----:B-----5:R-:W-:Y:S04]  /*b7c0*/  STSM.16.M88.4 [R8+0x8000], R76 ;  /* 0x0080004c08007844 */ /* 0x020fe80000000200 */
[----:B------:R-:W-:Y:S01]  /*b7d0*/  STSM.16.M88.4 [R8+0x10000], R68 ;  /* 0x0100004408007844 */ /* 0x000fe20000000200 */
[----:B------:R-:W-:-:S03]  /*b7e0*/  LOP3.LUT R2, R2, 0x60, RZ, 0x3c, !PT ;  /* 0x0000006002027812 */ /* 0x000fc600078e3cff */
[----:B--2---:R-:W-:Y:S01]  /*b7f0*/  STSM.16.M88.4 [R8+0x18000], R60 ;  /* 0x0180003c08007844 */ /* 0x004fe20000000200 */
[----:B------:R-:W-:-:S03]  /*b800*/  F2FP.BF16.F32.PACK_AB R104, R105, R104 ;  /* 0x000000686968723e */ /* 0x000fc600000010ff */
[----:B------:R-:W-:Y:S01]  /*b810*/  STSM.16.M88.4 [R8+0x2000], R248 ;  /* 0x002000f808007844 */ /* 0x000fe20000000200 */
[----:B------:R-:W-:-:S03]  /*b820*/  F2FP.BF16.F32.PACK_AB R105, R107, R106 ;  /* 0x0000006a6b69723e */ /* 0x000fc600000010ff */
[----:B------:R-:W-:Y:S01]  /*b830*/  STSM.16.M88.4 [R8+0xa000], R216 ;  /* 0x00a000d808007844 */ /* 0x000fe20000000200 */
[----:B------:R-:W-:-:S03]  /*b840*/  F2FP.BF16.F32.PACK_AB R136, R137, R136 ;  /* 0x000000888988723e */ /* 0x000fc600000010ff */
[----:B------:R-:W-:Y:S01]  /*b850*/  STSM.16.M88.4 [R8+0x12000], R184 ;  /* 0x012000b808007844 */ /* 0x000fe20000000200 */
[----:B------:R-:W-:-:S03]  /*b860*/  F2FP.BF16.F32.PACK_AB R106, R109, R108 ;  /* 0x0000006c6d6a723e */ /* 0x000fc600000010ff */
[----:B------:R-:W-:Y:S01]  /*b870*/  STSM.16.M88.4 [R8+0x1a000], R152 ;  /* 0x01a0009808007844 */ /* 0x000fe20000000200 */
[----:B------:R-:W-:Y:S02]  /*b880*/  F2FP.BF16.F32.PACK_AB R107, R111, R110 ;  /* 0x0000006e6f6b723e */ /* 0x000fe400000010ff */
[----:B------:R-:W-:Y:S01]  /*b890*/  F2FP.BF16.F32.PACK_AB R137, R139, R138 ;  /* 0x0000008a8b89723e */ /* 0x000fe200000010ff */
[----:B------:R-:W-:Y:S01]  /*b8a0*/  STSM.16.M88.4 [R8+0x4000], R12 ;  /* 0x0040000c08007844 */ /* 0x000fe20000000200 */
[----:B------:R-:W-:Y:S01]  /*b8b0*/  F2FP.BF16.F32.PACK_AB R138, R141, R140 ;  /* 0x0000008c8d8a723e */ /* 0x000fe200000010ff */
[----:B------:R-:W-:Y:S01]  /*b8c0*/  VIADD R2, R2, UR48 ;  /* 0x0000003002027c36 */ /* 0x000fe20008000000 */
[----:B------:R-:W-:Y:S01]  /*b8d0*/  F2FP.BF16.F32.PACK_AB R139, R143, R142 ;  /* 0x0000008e8f8b723e */ /* 0x000fe200000010ff */
[----:B------:R-:W-:Y:S04]  /*b8e0*/  STSM.16.M88.4 [R8+0xc000], R172 ;  /* 0x00c000ac08007844 */ /* 0x000fe80000000200 */
[----:B------:R-:W-:Y:S04]  /*b8f0*/  STSM.16.M88.4 [R8+0x14000], R204 ;  /* 0x014000cc08007844 */ /* 0x000fe80000000200 */
[----:B------:R-:W-:Y:S04]  /*b900*/  STSM.16.M88.4 [R8+0x1c000], R236 ;  /* 0x01c000ec08007844 */ /* 0x000fe80000000200 */
[----:B------:R-:W-:Y:S04]  /*b910*/  STSM.16.M88.4 [R8+0x6000], R40 ;  /* 0x0060002808007844 */ /* 0x000fe80000000200 */
[----:B------:R-:W-:Y:S01]  /*b920*/  STSM.16.M88.4 [R8+0xe000], R72 ;  /* 0x00e0004808007844 */ /* 0x000fe20000000200 */
[----:B---3--:R-:W-:-:S03]  /*b930*/  IMAD.MOV.U32 R55, RZ, RZ, R252 ;  /* 0x000000ffff377224 */ /* 0x008fc600078e00fc */
[----:B------:R-:W-:Y:S04]  /*b940*/  LDL.LU R252, [R1+0x66c] ;  /* 0x00066c0001fc7983 */ /* 0x000fe80000300800 */
[----:B------:R-:W-:Y:S04]  /*b950*/  STSM.16.M88.4 [R8+0x16000], R104 ;  /* 0x0160006808007844 */ /* 0x000fe80000000200 */
[----:B------:R-:W-:Y:S01]  /*b960*/  STSM.16.M88.4 [R8+0x1e000], R136 ;  /* 0x01e0008808007844 */ /* 0x000fe20000000200 */
[----:B------:R-:W-:-:S03]  /*b970*/  F2FP.BF16.F32.PACK_AB R112, R113, R112 ;  /* 0x000000707170723e */ /* 0x000fc600000010ff */
[----:B------:R-:W-:Y:S04]  /*b980*/  STSM.16.M88.4 [R2], R52 ;  /* 0x0000003402007844 */ /* 0x000fe80000000200 */
[----:B------:R-:W-:Y:S04]  /*b990*/  STSM.16.M88.4 [R2+0x8000], R44 ;  /* 0x0080002c02007844 */ /* 0x000fe80000000200 */
[----:B------:R-:W-:Y:S04]  /*b9a0*/  STSM.16.M88.4 [R2+0x10000], R36 ;  /* 0x0100002402007844 */ /* 0x000fe80000000200 */
[----:B------:R-:W-:Y:S04]  /*b9b0*/  STSM.16.M88.4 [R2+0x18000], R28 ;  /* 0x0180001c02007844 */ /* 0x000fe80000000200 */
        /* <DEDUP_REMOVED lines=10> */
[----:B------:R-:W-:Y:S02]  /*ba60*/  F2FP.BF16.F32.PACK_AB R146, R149, R148 ;  /* 0x000000949592723e */ /* 0x000fe400000010ff */
[----:B------:R-:W-:Y:S01]  /*ba70*/  F2FP.BF16.F32.PACK_AB R147, R151, R150 ;  /* 0x000000969793723e */ /* 0x000fe200000010ff */
[----:B------:R-:W-:Y:S04]  /*ba80*/  STSM.16.M88.4 [R2+0xc000], R180 ;  /* 0x00c000b402007844 */ /* 0x000fe80000000200 */
[----:B------:R-:W-:Y:S04]  /*ba90*/  STSM.16.M88.4 [R2+0x14000], R212 ;  /* 0x014000d402007844 */ /* 0x000fe80000000200 */
[----:B------:R-:W-:Y:S04]  /*baa0*/  STSM.16.M88.4 [R2+0x1c000], R244 ;  /* 0x01c000f402007844 */ /* 0x000fe80000000200 */
[----:B------:R-:W-:Y:S04]  /*bab0*/  STSM.16.M88.4 [R2+0x6000], R48 ;  /* 0x0060003002007844 */ /* 0x000fe80000000200 */
[----:B------:R-:W-:Y:S04]  /*bac0*/  STSM.16.M88.4 [R2+0xe000], R80 ;  /* 0x00e0005002007844 */ /* 0x000fe80000000200 */
[----:B------:R-:W-:Y:S04]  /*bad0*/  STSM.16.M88.4 [R2+0x16000], R112 ;  /* 0x0160007002007844 */ /* 0x000fe80000000200 */
[----:B------:R-:W-:Y:S01]  /*bae0*/  STSM.16.M88.4 [R2+0x1e000], R144 ;  /* 0x01e0009002007844 */ /* 0x000fe20000000200 */
[----:B------:R1:W-:Y:S06]  /*baf0*/  MEMBAR.ALL.CTA ;  /* 0x0000000000007992 */ /* 0x0003ec0000008000 */
[----:B-1----:R-:W1:Y:S01]  /*bb00*/  FENCE.VIEW.ASYNC.S ;  /* 0x00000000000073c6 */ /* 0x002e620000000000 */
[----:B------:R-:W-:-:S04]  /*bb10*/  ULOP3.LUT UR4, UR4, 0x3, URZ, 0xc0, !UPT ;  /* 0x0000000304047892 */ /* 0x000fc8000f8ec03f */
[----:B------:R-:W-:Y:S02]  /*bb20*/  ULEA UR9, UR4, UR55, 0x6 ;  /* 0x0000003704097291 */ /* 0x000fe4000f8e303f */
[----:B------:R-:W-:Y:S01]  /*bb30*/  ULEA UR8, UR4, UR48, 0xf ;  /* 0x0000003004087291 */ /* 0x000fe2000f8e783f */
[----:B------:R-:W-:Y:S02]  /*bb40*/  UMOV UR10, UR51 ;  /* 0x00000033000a7c82 */ /* 0x000fe40008000000 */
[----:B------:R-:W-:Y:S01]  /*bb50*/  UMOV UR4, UR5 ;  /* 0x0000000500047c82 */ /* 0x000fe20008000000 */
[----:B------:R-:W-:Y:S01]  /*bb60*/  UMOV UR5, UR6 ;  /* 0x0000000600057c82 */ /* 0x000fe20008000000 */
[----:B-1----:R-:W-:Y:S06]  /*bb70*/  BAR.SYNC.DEFER_BLOCKING 0x0 ;  /* 0x0000000000007b1d */ /* 0x002fec0000010000 */
[----:B------:R1:W-:Y:S01]  /*bb80*/  UTMASTG.2D [UR8], [UR4] ;  /* 0x00000008040073b5 */ /* 0x0003e20008008000 */
[----:B------:R0:W-:Y:S01]  /*bb90*/  UTMACMDFLUSH ;  /* 0x00000000000079b7 */ /* 0x0001e20000000000 */
[----:B------:R-:W-:-:S04]  /*bba0*/  DEPBAR.LE SB0, 0x0 ;  /* 0x000080000000791a */ /* 0x000fc80000000000 */
[----:B------:R-:W-:Y:S01]  /*bbb0*/  BAR.SYNC.DEFER_BLOCKING 0x0 ;  /* 0x0000000000007b1d */ /* 0x000fe20000010000 */
[----:B------:R-:W-:-:S05]  /*bbc0*/  ELECT P0, URZ, PT ;  /* 0x00000000003f782f */ /* 0x000fca0003800000 */
[----:B-1----:R-:W-:Y:S08]  /*bbd0*/  EXIT ;  /* 0x000000000000794d */ /* 0x002ff00003800000 */
.L_x_48:
[----:B------:R-:W1:Y:S02]  /*bbe0*/  SYNCS.PHASECHK.TRANS64.TRYWAIT P0, [UR48+0x10000], R2 ;  /* 0x01000002ff0075a7 */ /* 0x000e640008000170 */
[----:B-1----:R-:W-:Y:S05]  /*bbf0*/  @!P0 BRA `(.L_x_48) ;  /* 0xfffffffc00f88947 */ /* 0x002fea000383ffff */
[----:B------:R-:W-:Y:S05]  /*bc00*/  BRA `(.L_x_50) ;  /* 0xffffff9400187947 */ /* 0x000fea000383ffff */
.L_x_51:
[----:B------:R-:W-:-:S00]  /*bc10*/  BRA `(.L_x_51) ;  /* 0xfffffffc00fc7947 */ /* 0x000fc0000383ffff */
[----:B------:R-:W-:-:S00]  /*bc20*/  NOP ;  /* 0x0000000000007918 */ /* 0x000fc00000000000 */
        /* <DEDUP_REMOVED lines=13> */
.L_x_52:


//--------------------- .nv.shared.gluon_wgmma    --------------------------
	.section	.nv.shared.gluon_wgmma,"aw",@nobits
	.sectionflags	@""
	.align	16
	.zero		1024


//--------------------- .nv.shared.reserved.0     --------------------------
	.section	.nv.shared.reserved.0,"aw",@nobits
	.weak		__nv_reservedSMEM_offset_0_alias
	.size		__nv_reservedSMEM_offset_0_alias, 0, 0
	.other		__nv_reservedSMEM_offset_0_alias,@"STO_CUDA_RESERVED_SHARED STV_DEFAULT"
__nv_reservedSMEM_offset_0_alias:
	.zero		0


//--------------------- .nv.constant0.gluon_wgmma --------------------------
	.section	.nv.constant0.gluon_wgmma,"a",@progbits
	.sectionflags	@""
	.align	4
.nv.constant0.gluon_wgmma:
	.zero		608


//--------------------- SYMBOLS --------------------------

	.type		.nv.reservedSmem.offset0,@object
	.size		.nv.reservedSmem.offset0,0x4
